//
// Generated by NVIDIA NVVM Compiler
//
// Compiler Build ID: CL-36424714
// Cuda compilation tools, release 13.0, V13.0.88
// Based on NVVM 20.0.0
//

.version 9.0
.target sm_100
.address_size 64

	// .globl	_Z14forward_kernelPKfPfiiiiii

.visible .entry _Z14forward_kernelPKfPfiiiiii(
	.param .u64 .ptr .align 1 _Z14forward_kernelPKfPfiiiiii_param_0,
	.param .u64 .ptr .align 1 _Z14forward_kernelPKfPfiiiiii_param_1,
	.param .u32 _Z14forward_kernelPKfPfiiiiii_param_2,
	.param .u32 _Z14forward_kernelPKfPfiiiiii_param_3,
	.param .u32 _Z14forward_kernelPKfPfiiiiii_param_4,
	.param .u32 _Z14forward_kernelPKfPfiiiiii_param_5,
	.param .u32 _Z14forward_kernelPKfPfiiiiii_param_6,
	.param .u32 _Z14forward_kernelPKfPfiiiiii_param_7
)
{
	.reg .pred 	%p<109>;
	.reg .b32 	%r<135>;
	.reg .b32 	%f<83>;
	.reg .b64 	%rd<45>;

	ld.param.u64 	%rd6, [_Z14forward_kernelPKfPfiiiiii_param_0];
	ld.param.u64 	%rd7, [_Z14forward_kernelPKfPfiiiiii_param_1];
	ld.param.u32 	%r44, [_Z14forward_kernelPKfPfiiiiii_param_2];
	ld.param.u32 	%r45, [_Z14forward_kernelPKfPfiiiiii_param_3];
	ld.param.u32 	%r46, [_Z14forward_kernelPKfPfiiiiii_param_4];
	ld.param.u32 	%r47, [_Z14forward_kernelPKfPfiiiiii_param_5];
	ld.param.u32 	%r48, [_Z14forward_kernelPKfPfiiiiii_param_6];
	ld.param.u32 	%r49, [_Z14forward_kernelPKfPfiiiiii_param_7];
	cvta.to.global.u64 	%rd1, %rd6;
	cvta.to.global.u64 	%rd2, %rd7;
	mov.u32 	%r50, %ctaid.y;
	mov.u32 	%r51, %ntid.y;
	mov.u32 	%r52, %tid.y;
	mad.lo.s32 	%r1, %r50, %r51, %r52;
	mov.u32 	%r53, %ctaid.x;
	mov.u32 	%r54, %ntid.x;
	mov.u32 	%r55, %tid.x;
	mad.lo.s32 	%r2, %r53, %r54, %r55;
	setp.ge.s32 	%p2, %r1, %r46;
	setp.ge.s32 	%p3, %r2, %r47;
	or.pred  	%p4, %p2, %p3;
	setp.lt.s32 	%p5, %r44, 1;
	or.pred  	%p6, %p4, %p5;
	setp.lt.s32 	%p7, %r48, 1;
	or.pred  	%p8, %p6, %p7;
	@%p8 bra 	$L__BB0_61;
	setp.lt.s32 	%p9, %r49, 1;
	@%p9 bra 	$L__BB0_48;
	and.b32  	%r3, %r49, 7;
	add.s32 	%r4, %r3, -1;
	and.b32  	%r5, %r49, 3;
	and.b32  	%r6, %r49, 2147483640;
	and.b32  	%r7, %r49, 1;
	mov.b32 	%r123, 0;
$L__BB0_3:
	mul.lo.s32 	%r9, %r123, %r45;
	mul.lo.s32 	%r10, %r123, %r48;
	mov.f32 	%f62, 0f00000000;
	mov.b32 	%r124, 0;
$L__BB0_4:
	add.s32 	%r100, %r124, %r9;
	mad.lo.s32 	%r12, %r100, %r46, -1;
	mov.b32 	%r125, 0;
$L__BB0_5:
	setp.lt.u32 	%p18, %r49, 8;
	add.s32 	%r102, %r125, %r1;
	setp.ne.s32 	%p19, %r102, 0;
	setp.le.s32 	%p20, %r102, %r46;
	and.pred  	%p1, %p19, %p20;
	add.s32 	%r103, %r102, %r12;
	mad.lo.s32 	%r14, %r103, %r47, -1;
	mov.b32 	%r128, 0;
	@%p18 bra 	$L__BB0_24;
	mov.b32 	%r126, 0;
$L__BB0_7:
	.pragma "nounroll";
	add.s32 	%r16, %r126, %r2;
	setp.gt.s32 	%p21, %r16, 0;
	setp.le.s32 	%p22, %r16, %r47;
	and.pred  	%p23, %p21, %p22;
	and.pred  	%p25, %p1, %p23;
	add.s32 	%r105, %r14, %r16;
	mul.wide.s32 	%rd38, %r105, 4;
	add.s64 	%rd3, %rd1, %rd38;
	not.pred 	%p26, %p25;
	@%p26 bra 	$L__BB0_9;
	ld.global.f32 	%f42, [%rd3];
	add.f32 	%f62, %f62, %f42;
$L__BB0_9:
	add.s32 	%r106, %r16, 1;
	setp.lt.u32 	%p27, %r16, 2147483647;
	setp.le.s32 	%p28, %r106, %r47;
	and.pred  	%p29, %p27, %p28;
	and.pred  	%p30, %p1, %p29;
	not.pred 	%p31, %p30;
	@%p31 bra 	$L__BB0_11;
	ld.global.f32 	%f43, [%rd3+4];
	add.f32 	%f62, %f62, %f43;
$L__BB0_11:
	add.s32 	%r107, %r16, 2;
	setp.gt.s32 	%p32, %r107, 0;
	setp.le.s32 	%p33, %r107, %r47;
	and.pred  	%p34, %p32, %p33;
	and.pred  	%p35, %p1, %p34;
	not.pred 	%p36, %p35;
	@%p36 bra 	$L__BB0_13;
	ld.global.f32 	%f44, [%rd3+8];
	add.f32 	%f62, %f62, %f44;
$L__BB0_13:
	add.s32 	%r108, %r16, 3;
	setp.gt.s32 	%p37, %r108, 0;
	setp.le.s32 	%p38, %r108, %r47;
	and.pred  	%p39, %p37, %p38;
	and.pred  	%p40, %p1, %p39;
	not.pred 	%p41, %p40;
	@%p41 bra 	$L__BB0_15;
	ld.global.f32 	%f45, [%rd3+12];
	add.f32 	%f62, %f62, %f45;
$L__BB0_15:
	add.s32 	%r109, %r16, 4;
	setp.gt.s32 	%p42, %r109, 0;
	setp.le.s32 	%p43, %r109, %r47;
	and.pred  	%p44, %p42, %p43;
	and.pred  	%p45, %p1, %p44;
	not.pred 	%p46, %p45;
	@%p46 bra 	$L__BB0_17;
	ld.global.f32 	%f46, [%rd3+16];
	add.f32 	%f62, %f62, %f46;
$L__BB0_17:
	add.s32 	%r110, %r16, 5;
	setp.gt.s32 	%p47, %r110, 0;
	setp.le.s32 	%p48, %r110, %r47;
	and.pred  	%p49, %p47, %p48;
	and.pred  	%p50, %p1, %p49;
	not.pred 	%p51, %p50;
	@%p51 bra 	$L__BB0_19;
	ld.global.f32 	%f47, [%rd3+20];
	add.f32 	%f62, %f62, %f47;
$L__BB0_19:
	add.s32 	%r111, %r16, 6;
	setp.gt.s32 	%p52, %r111, 0;
	setp.le.s32 	%p53, %r111, %r47;
	and.pred  	%p54, %p52, %p53;
	and.pred  	%p55, %p1, %p54;
	not.pred 	%p56, %p55;
	@%p56 bra 	$L__BB0_21;
	ld.global.f32 	%f48, [%rd3+24];
	add.f32 	%f62, %f62, %f48;
$L__BB0_21:
	add.s32 	%r112, %r16, 7;
	setp.gt.s32 	%p57, %r112, 0;
	setp.le.s32 	%p58, %r112, %r47;
	and.pred  	%p59, %p57, %p58;
	and.pred  	%p60, %p1, %p59;
	not.pred 	%p61, %p60;
	@%p61 bra 	$L__BB0_23;
	ld.global.f32 	%f49, [%rd3+28];
	add.f32 	%f62, %f62, %f49;
$L__BB0_23:
	add.s32 	%r126, %r126, 8;
	setp.ne.s32 	%p62, %r126, %r6;
	mov.u32 	%r128, %r6;
	@%p62 bra 	$L__BB0_7;
$L__BB0_24:
	setp.eq.s32 	%p63, %r3, 0;
	@%p63 bra 	$L__BB0_45;
	setp.lt.u32 	%p64, %r4, 3;
	@%p64 bra 	$L__BB0_35;
	add.s32 	%r19, %r128, %r2;
	setp.gt.s32 	%p65, %r19, 0;
	setp.le.s32 	%p66, %r19, %r47;
	and.pred  	%p67, %p65, %p66;
	and.pred  	%p69, %p1, %p67;
	add.s32 	%r113, %r14, %r19;
	mul.wide.s32 	%rd39, %r113, 4;
	add.s64 	%rd4, %rd1, %rd39;
	not.pred 	%p70, %p69;
	@%p70 bra 	$L__BB0_28;
	ld.global.f32 	%f51, [%rd4];
	add.f32 	%f62, %f62, %f51;
$L__BB0_28:
	add.s32 	%r114, %r19, 1;
	setp.lt.u32 	%p71, %r19, 2147483647;
	setp.le.s32 	%p72, %r114, %r47;
	and.pred  	%p73, %p71, %p72;
	and.pred  	%p74, %p1, %p73;
	not.pred 	%p75, %p74;
	@%p75 bra 	$L__BB0_30;
	ld.global.f32 	%f52, [%rd4+4];
	add.f32 	%f62, %f62, %f52;
$L__BB0_30:
	add.s32 	%r115, %r19, 2;
	setp.gt.s32 	%p76, %r115, 0;
	setp.le.s32 	%p77, %r115, %r47;
	and.pred  	%p78, %p76, %p77;
	and.pred  	%p79, %p1, %p78;
	not.pred 	%p80, %p79;
	@%p80 bra 	$L__BB0_32;
	ld.global.f32 	%f53, [%rd4+8];
	add.f32 	%f62, %f62, %f53;
$L__BB0_32:
	add.s32 	%r116, %r19, 3;
	setp.gt.s32 	%p81, %r116, 0;
	setp.le.s32 	%p82, %r116, %r47;
	and.pred  	%p83, %p81, %p82;
	and.pred  	%p84, %p1, %p83;
	not.pred 	%p85, %p84;
	@%p85 bra 	$L__BB0_34;
	ld.global.f32 	%f54, [%rd4+12];
	add.f32 	%f62, %f62, %f54;
$L__BB0_34:
	add.s32 	%r128, %r128, 4;
$L__BB0_35:
	setp.eq.s32 	%p86, %r5, 0;
	@%p86 bra 	$L__BB0_45;
	setp.eq.s32 	%p87, %r5, 1;
	@%p87 bra 	$L__BB0_42;
	add.s32 	%r22, %r128, %r2;
	setp.gt.s32 	%p88, %r22, 0;
	setp.le.s32 	%p89, %r22, %r47;
	and.pred  	%p90, %p88, %p89;
	and.pred  	%p92, %p1, %p90;
	add.s32 	%r117, %r14, %r22;
	mul.wide.s32 	%rd40, %r117, 4;
	add.s64 	%rd5, %rd1, %rd40;
	not.pred 	%p93, %p92;
	@%p93 bra 	$L__BB0_39;
	ld.global.f32 	%f56, [%rd5];
	add.f32 	%f62, %f62, %f56;
$L__BB0_39:
	add.s32 	%r118, %r22, 1;
	setp.lt.u32 	%p94, %r22, 2147483647;
	setp.le.s32 	%p95, %r118, %r47;
	and.pred  	%p96, %p94, %p95;
	and.pred  	%p97, %p1, %p96;
	not.pred 	%p98, %p97;
	@%p98 bra 	$L__BB0_41;
	ld.global.f32 	%f57, [%rd5+4];
	add.f32 	%f62, %f62, %f57;
$L__BB0_41:
	add.s32 	%r128, %r128, 2;
$L__BB0_42:
	setp.eq.s32 	%p99, %r7, 0;
	@%p99 bra 	$L__BB0_45;
	add.s32 	%r25, %r128, %r2;
	setp.gt.s32 	%p100, %r25, 0;
	setp.le.s32 	%p101, %r25, %r47;
	and.pred  	%p102, %p100, %p101;
	and.pred  	%p104, %p1, %p102;
	not.pred 	%p105, %p104;
	@%p105 bra 	$L__BB0_45;
	add.s32 	%r119, %r14, %r25;
	mul.wide.s32 	%rd41, %r119, 4;
	add.s64 	%rd42, %rd1, %rd41;
	ld.global.f32 	%f58, [%rd42];
	add.f32 	%f62, %f62, %f58;
$L__BB0_45:
	add.s32 	%r125, %r125, 1;
	setp.ne.s32 	%p106, %r125, %r49;
	@%p106 bra 	$L__BB0_5;
	add.s32 	%r120, %r124, %r10;
	mad.lo.s32 	%r121, %r120, %r46, %r1;
	mad.lo.s32 	%r122, %r121, %r47, %r2;
	mul.wide.s32 	%rd43, %r122, 4;
	add.s64 	%rd44, %rd2, %rd43;
	st.global.f32 	[%rd44], %f62;
	add.s32 	%r124, %r124, 1;
	setp.ne.s32 	%p107, %r124, %r48;
	@%p107 bra 	$L__BB0_4;
	add.s32 	%r123, %r123, 1;
	setp.eq.s32 	%p108, %r123, %r44;
	@%p108 bra 	$L__BB0_61;
	bra.uni 	$L__BB0_3;
$L__BB0_48:
	and.b32  	%r29, %r48, 7;
	add.s32 	%r30, %r29, -1;
	and.b32  	%r31, %r48, 3;
	and.b32  	%r32, %r48, 2147483640;
	and.b32  	%r33, %r48, 1;
	mov.b32 	%r130, 0;
$L__BB0_49:
	setp.lt.u32 	%p10, %r48, 8;
	mul.lo.s32 	%r35, %r130, %r48;
	mov.b32 	%r133, 0;
	@%p10 bra 	$L__BB0_52;
	mov.b32 	%r131, 0;
$L__BB0_51:
	.pragma "nounroll";
	add.s32 	%r59, %r131, %r35;
	mad.lo.s32 	%r60, %r59, %r46, %r1;
	mad.lo.s32 	%r61, %r60, %r47, %r2;
	mul.wide.s32 	%rd8, %r61, 4;
	add.s64 	%rd9, %rd2, %rd8;
	mov.b32 	%r62, 0;
	st.global.u32 	[%rd9], %r62;
	add.s32 	%r63, %r60, %r46;
	mad.lo.s32 	%r64, %r63, %r47, %r2;
	mul.wide.s32 	%rd10, %r64, 4;
	add.s64 	%rd11, %rd2, %rd10;
	st.global.u32 	[%rd11], %r62;
	add.s32 	%r65, %r63, %r46;
	mad.lo.s32 	%r66, %r65, %r47, %r2;
	mul.wide.s32 	%rd12, %r66, 4;
	add.s64 	%rd13, %rd2, %rd12;
	st.global.u32 	[%rd13], %r62;
	add.s32 	%r67, %r65, %r46;
	mad.lo.s32 	%r68, %r67, %r47, %r2;
	mul.wide.s32 	%rd14, %r68, 4;
	add.s64 	%rd15, %rd2, %rd14;
	st.global.u32 	[%rd15], %r62;
	add.s32 	%r69, %r67, %r46;
	mad.lo.s32 	%r70, %r69, %r47, %r2;
	mul.wide.s32 	%rd16, %r70, 4;
	add.s64 	%rd17, %rd2, %rd16;
	st.global.u32 	[%rd17], %r62;
	add.s32 	%r71, %r69, %r46;
	mad.lo.s32 	%r72, %r71, %r47, %r2;
	mul.wide.s32 	%rd18, %r72, 4;
	add.s64 	%rd19, %rd2, %rd18;
	st.global.u32 	[%rd19], %r62;
	add.s32 	%r73, %r71, %r46;
	mad.lo.s32 	%r74, %r73, %r47, %r2;
	mul.wide.s32 	%rd20, %r74, 4;
	add.s64 	%rd21, %rd2, %rd20;
	st.global.u32 	[%rd21], %r62;
	add.s32 	%r75, %r73, %r46;
	mad.lo.s32 	%r76, %r75, %r47, %r2;
	mul.wide.s32 	%rd22, %r76, 4;
	add.s64 	%rd23, %rd2, %rd22;
	st.global.u32 	[%rd23], %r62;
	add.s32 	%r131, %r131, 8;
	setp.ne.s32 	%p11, %r131, %r32;
	mov.u32 	%r133, %r32;
	@%p11 bra 	$L__BB0_51;
$L__BB0_52:
	setp.eq.s32 	%p12, %r29, 0;
	@%p12 bra 	$L__BB0_60;
	setp.lt.u32 	%p13, %r30, 3;
	@%p13 bra 	$L__BB0_55;
	add.s32 	%r77, %r133, %r35;
	mad.lo.s32 	%r78, %r77, %r46, %r1;
	mad.lo.s32 	%r79, %r78, %r47, %r2;
	mul.wide.s32 	%rd24, %r79, 4;
	add.s64 	%rd25, %rd2, %rd24;
	mov.b32 	%r80, 0;
	st.global.u32 	[%rd25], %r80;
	add.s32 	%r81, %r78, %r46;
	mad.lo.s32 	%r82, %r81, %r47, %r2;
	mul.wide.s32 	%rd26, %r82, 4;
	add.s64 	%rd27, %rd2, %rd26;
	st.global.u32 	[%rd27], %r80;
	add.s32 	%r83, %r81, %r46;
	mad.lo.s32 	%r84, %r83, %r47, %r2;
	mul.wide.s32 	%rd28, %r84, 4;
	add.s64 	%rd29, %rd2, %rd28;
	st.global.u32 	[%rd29], %r80;
	add.s32 	%r85, %r83, %r46;
	mad.lo.s32 	%r86, %r85, %r47, %r2;
	mul.wide.s32 	%rd30, %r86, 4;
	add.s64 	%rd31, %rd2, %rd30;
	st.global.u32 	[%rd31], %r80;
	add.s32 	%r133, %r133, 4;
$L__BB0_55:
	setp.eq.s32 	%p14, %r31, 0;
	@%p14 bra 	$L__BB0_60;
	setp.eq.s32 	%p15, %r31, 1;
	@%p15 bra 	$L__BB0_58;
	add.s32 	%r87, %r133, %r35;
	mad.lo.s32 	%r88, %r87, %r46, %r1;
	mad.lo.s32 	%r89, %r88, %r47, %r2;
	mul.wide.s32 	%rd32, %r89, 4;
	add.s64 	%rd33, %rd2, %rd32;
	mov.b32 	%r90, 0;
	st.global.u32 	[%rd33], %r90;
	add.s32 	%r91, %r88, %r46;
	mad.lo.s32 	%r92, %r91, %r47, %r2;
	mul.wide.s32 	%rd34, %r92, 4;
	add.s64 	%rd35, %rd2, %rd34;
	st.global.u32 	[%rd35], %r90;
	add.s32 	%r133, %r133, 2;
$L__BB0_58:
	setp.eq.s32 	%p16, %r33, 0;
	@%p16 bra 	$L__BB0_60;
	add.s32 	%r93, %r133, %r35;
	mad.lo.s32 	%r94, %r93, %r46, %r1;
	mad.lo.s32 	%r95, %r94, %r47, %r2;
	mul.wide.s32 	%rd36, %r95, 4;
	add.s64 	%rd37, %rd2, %rd36;
	mov.b32 	%r96, 0;
	st.global.u32 	[%rd37], %r96;
$L__BB0_60:
	add.s32 	%r130, %r130, 1;
	setp.ne.s32 	%p17, %r130, %r44;
	@%p17 bra 	$L__BB0_49;
$L__BB0_61:
	ret;

}
	// .globl	_Z20instance_norm_kernelPfiiii
.visible .entry _Z20instance_norm_kernelPfiiii(
	.param .u64 .ptr .align 1 _Z20instance_norm_kernelPfiiii_param_0,
	.param .u32 _Z20instance_norm_kernelPfiiii_param_1,
	.param .u32 _Z20instance_norm_kernelPfiiii_param_2,
	.param .u32 _Z20instance_norm_kernelPfiiii_param_3,
	.param .u32 _Z20instance_norm_kernelPfiiii_param_4
)
{
	.reg .pred 	%p<31>;
	.reg .b32 	%r<266>;
	.reg .b32 	%f<199>;
	.reg .b64 	%rd<125>;

	ld.param.u64 	%rd2, [_Z20instance_norm_kernelPfiiii_param_0];
	ld.param.u32 	%r88, [_Z20instance_norm_kernelPfiiii_param_1];
	ld.param.u32 	%r89, [_Z20instance_norm_kernelPfiiii_param_2];
	ld.param.u32 	%r90, [_Z20instance_norm_kernelPfiiii_param_3];
	ld.param.u32 	%r91, [_Z20instance_norm_kernelPfiiii_param_4];
	cvta.to.global.u64 	%rd1, %rd2;
	mov.u32 	%r92, %ctaid.y;
	mov.u32 	%r93, %ntid.y;
	mov.u32 	%r94, %tid.y;
	mad.lo.s32 	%r1, %r92, %r93, %r94;
	mov.u32 	%r95, %ctaid.x;
	mov.u32 	%r96, %ntid.x;
	mov.u32 	%r97, %tid.x;
	mad.lo.s32 	%r2, %r95, %r96, %r97;
	setp.ge.s32 	%p1, %r1, %r90;
	setp.ge.s32 	%p2, %r2, %r91;
	or.pred  	%p3, %p1, %p2;
	setp.lt.s32 	%p4, %r88, 1;
	or.pred  	%p5, %p3, %p4;
	@%p5 bra 	$L__BB1_16;
	cvt.rn.f32.s32 	%f1, %r89;
	setp.lt.s32 	%p6, %r89, 1;
	@%p6 bra 	$L__BB1_16;
	and.b32  	%r3, %r89, 15;
	and.b32  	%r4, %r89, 7;
	and.b32  	%r5, %r89, 3;
	and.b32  	%r6, %r89, 2147483640;
	and.b32  	%r7, %r89, 1;
	mul.lo.s32 	%r99, %r91, %r90;
	shl.b32 	%r8, %r99, 4;
	mul.lo.s32 	%r9, %r90, %r89;
	mov.b32 	%r237, 0;
$L__BB1_3:
	setp.lt.u32 	%p7, %r89, 16;
	mul.lo.s32 	%r11, %r237, %r89;
	mov.f32 	%f198, 0f00000000;
	mov.b32 	%r264, 0;
	@%p7 bra 	$L__BB1_29;
	and.b32  	%r101, %r89, 2147483632;
	neg.s32 	%r254, %r101;
	mad.lo.s32 	%r102, %r90, %r11, %r90;
	add.s32 	%r103, %r1, %r102;
	mad.lo.s32 	%r253, %r91, %r103, %r2;
	add.s32 	%r104, %r11, 2;
	mad.lo.s32 	%r105, %r90, %r104, %r1;
	mad.lo.s32 	%r252, %r91, %r105, %r2;
	add.s32 	%r106, %r11, 3;
	mad.lo.s32 	%r107, %r90, %r106, %r1;
	mad.lo.s32 	%r251, %r91, %r107, %r2;
	add.s32 	%r108, %r11, 4;
	mad.lo.s32 	%r109, %r90, %r108, %r1;
	mad.lo.s32 	%r250, %r91, %r109, %r2;
	add.s32 	%r110, %r11, 5;
	mad.lo.s32 	%r111, %r90, %r110, %r1;
	mad.lo.s32 	%r249, %r91, %r111, %r2;
	add.s32 	%r112, %r11, 6;
	mad.lo.s32 	%r113, %r90, %r112, %r1;
	mad.lo.s32 	%r248, %r91, %r113, %r2;
	add.s32 	%r114, %r11, 7;
	mad.lo.s32 	%r115, %r90, %r114, %r1;
	mad.lo.s32 	%r247, %r91, %r115, %r2;
	add.s32 	%r116, %r11, 8;
	mad.lo.s32 	%r117, %r90, %r116, %r1;
	mad.lo.s32 	%r246, %r91, %r117, %r2;
	add.s32 	%r118, %r11, 9;
	mad.lo.s32 	%r119, %r90, %r118, %r1;
	mad.lo.s32 	%r245, %r91, %r119, %r2;
	add.s32 	%r120, %r11, 10;
	mad.lo.s32 	%r121, %r90, %r120, %r1;
	mad.lo.s32 	%r244, %r91, %r121, %r2;
	add.s32 	%r122, %r11, 11;
	mad.lo.s32 	%r123, %r90, %r122, %r1;
	mad.lo.s32 	%r243, %r91, %r123, %r2;
	add.s32 	%r124, %r11, 12;
	mad.lo.s32 	%r125, %r90, %r124, %r1;
	mad.lo.s32 	%r242, %r91, %r125, %r2;
	add.s32 	%r126, %r11, 13;
	mad.lo.s32 	%r127, %r90, %r126, %r1;
	mad.lo.s32 	%r241, %r91, %r127, %r2;
	add.s32 	%r128, %r11, 14;
	mad.lo.s32 	%r129, %r90, %r128, %r1;
	mad.lo.s32 	%r240, %r91, %r129, %r2;
	add.s32 	%r130, %r11, 15;
	mad.lo.s32 	%r131, %r90, %r130, %r1;
	mad.lo.s32 	%r239, %r91, %r131, %r2;
	mad.lo.s32 	%r132, %r9, %r237, %r1;
	mad.lo.s32 	%r238, %r91, %r132, %r2;
	mov.f32 	%f198, 0f00000000;
	bra.uni 	$L__BB1_28;
$L__BB1_5:
	mov.b32 	%r256, 0;
$L__BB1_6:
	.pragma "nounroll";
	add.s32 	%r203, %r256, %r11;
	mad.lo.s32 	%r204, %r203, %r90, %r1;
	mad.lo.s32 	%r205, %r204, %r91, %r2;
	mul.wide.s32 	%rd95, %r205, 4;
	add.s64 	%rd96, %rd1, %rd95;
	ld.global.f32 	%f138, [%rd96];
	sub.f32 	%f139, %f138, %f29;
	div.rn.f32 	%f140, %f139, %f16;
	st.global.f32 	[%rd96], %f140;
	add.s32 	%r206, %r204, %r90;
	mad.lo.s32 	%r207, %r206, %r91, %r2;
	mul.wide.s32 	%rd97, %r207, 4;
	add.s64 	%rd98, %rd1, %rd97;
	ld.global.f32 	%f141, [%rd98];
	sub.f32 	%f142, %f141, %f29;
	div.rn.f32 	%f143, %f142, %f16;
	st.global.f32 	[%rd98], %f143;
	add.s32 	%r208, %r206, %r90;
	mad.lo.s32 	%r209, %r208, %r91, %r2;
	mul.wide.s32 	%rd99, %r209, 4;
	add.s64 	%rd100, %rd1, %rd99;
	ld.global.f32 	%f144, [%rd100];
	sub.f32 	%f145, %f144, %f29;
	div.rn.f32 	%f146, %f145, %f16;
	st.global.f32 	[%rd100], %f146;
	add.s32 	%r210, %r208, %r90;
	mad.lo.s32 	%r211, %r210, %r91, %r2;
	mul.wide.s32 	%rd101, %r211, 4;
	add.s64 	%rd102, %rd1, %rd101;
	ld.global.f32 	%f147, [%rd102];
	sub.f32 	%f148, %f147, %f29;
	div.rn.f32 	%f149, %f148, %f16;
	st.global.f32 	[%rd102], %f149;
	add.s32 	%r212, %r210, %r90;
	mad.lo.s32 	%r213, %r212, %r91, %r2;
	mul.wide.s32 	%rd103, %r213, 4;
	add.s64 	%rd104, %rd1, %rd103;
	ld.global.f32 	%f150, [%rd104];
	sub.f32 	%f151, %f150, %f29;
	div.rn.f32 	%f152, %f151, %f16;
	st.global.f32 	[%rd104], %f152;
	add.s32 	%r214, %r212, %r90;
	mad.lo.s32 	%r215, %r214, %r91, %r2;
	mul.wide.s32 	%rd105, %r215, 4;
	add.s64 	%rd106, %rd1, %rd105;
	ld.global.f32 	%f153, [%rd106];
	sub.f32 	%f154, %f153, %f29;
	div.rn.f32 	%f155, %f154, %f16;
	st.global.f32 	[%rd106], %f155;
	add.s32 	%r216, %r214, %r90;
	mad.lo.s32 	%r217, %r216, %r91, %r2;
	mul.wide.s32 	%rd107, %r217, 4;
	add.s64 	%rd108, %rd1, %rd107;
	ld.global.f32 	%f156, [%rd108];
	sub.f32 	%f157, %f156, %f29;
	div.rn.f32 	%f158, %f157, %f16;
	st.global.f32 	[%rd108], %f158;
	add.s32 	%r218, %r216, %r90;
	mad.lo.s32 	%r219, %r218, %r91, %r2;
	mul.wide.s32 	%rd109, %r219, 4;
	add.s64 	%rd110, %rd1, %rd109;
	ld.global.f32 	%f159, [%rd110];
	sub.f32 	%f160, %f159, %f29;
	div.rn.f32 	%f161, %f160, %f16;
	st.global.f32 	[%rd110], %f161;
	add.s32 	%r256, %r256, 8;
	setp.eq.s32 	%p24, %r256, %r6;
	mov.u32 	%r258, %r6;
	@%p24 bra 	$L__BB1_7;
	bra.uni 	$L__BB1_6;
$L__BB1_7:
	setp.eq.s32 	%p25, %r4, 0;
	@%p25 bra 	$L__BB1_15;
	setp.lt.u32 	%p26, %r81, 3;
	@%p26 bra 	$L__BB1_10;
	add.s32 	%r220, %r258, %r11;
	mad.lo.s32 	%r221, %r220, %r90, %r1;
	mad.lo.s32 	%r222, %r221, %r91, %r2;
	mul.wide.s32 	%rd111, %r222, 4;
	add.s64 	%rd112, %rd1, %rd111;
	ld.global.f32 	%f162, [%rd112];
	sub.f32 	%f163, %f162, %f29;
	div.rn.f32 	%f164, %f163, %f16;
	st.global.f32 	[%rd112], %f164;
	add.s32 	%r223, %r221, %r90;
	mad.lo.s32 	%r224, %r223, %r91, %r2;
	mul.wide.s32 	%rd113, %r224, 4;
	add.s64 	%rd114, %rd1, %rd113;
	ld.global.f32 	%f165, [%rd114];
	sub.f32 	%f166, %f165, %f29;
	div.rn.f32 	%f167, %f166, %f16;
	st.global.f32 	[%rd114], %f167;
	add.s32 	%r225, %r223, %r90;
	mad.lo.s32 	%r226, %r225, %r91, %r2;
	mul.wide.s32 	%rd115, %r226, 4;
	add.s64 	%rd116, %rd1, %rd115;
	ld.global.f32 	%f168, [%rd116];
	sub.f32 	%f169, %f168, %f29;
	div.rn.f32 	%f170, %f169, %f16;
	st.global.f32 	[%rd116], %f170;
	add.s32 	%r227, %r225, %r90;
	mad.lo.s32 	%r228, %r227, %r91, %r2;
	mul.wide.s32 	%rd117, %r228, 4;
	add.s64 	%rd118, %rd1, %rd117;
	ld.global.f32 	%f171, [%rd118];
	sub.f32 	%f172, %f171, %f29;
	div.rn.f32 	%f173, %f172, %f16;
	st.global.f32 	[%rd118], %f173;
	add.s32 	%r258, %r258, 4;
$L__BB1_10:
	setp.eq.s32 	%p27, %r5, 0;
	@%p27 bra 	$L__BB1_15;
	setp.eq.s32 	%p28, %r58, 0;
	@%p28 bra 	$L__BB1_13;
	add.s32 	%r229, %r258, %r11;
	mad.lo.s32 	%r230, %r229, %r90, %r1;
	mad.lo.s32 	%r231, %r230, %r91, %r2;
	mul.wide.s32 	%rd119, %r231, 4;
	add.s64 	%rd120, %rd1, %rd119;
	ld.global.f32 	%f174, [%rd120];
	sub.f32 	%f175, %f174, %f29;
	div.rn.f32 	%f176, %f175, %f16;
	st.global.f32 	[%rd120], %f176;
	add.s32 	%r232, %r230, %r90;
	mad.lo.s32 	%r233, %r232, %r91, %r2;
	mul.wide.s32 	%rd121, %r233, 4;
	add.s64 	%rd122, %rd1, %rd121;
	ld.global.f32 	%f177, [%rd122];
	sub.f32 	%f178, %f177, %f29;
	div.rn.f32 	%f179, %f178, %f16;
	st.global.f32 	[%rd122], %f179;
	add.s32 	%r258, %r258, 2;
$L__BB1_13:
	setp.eq.s32 	%p29, %r7, 0;
	@%p29 bra 	$L__BB1_15;
	add.s32 	%r234, %r258, %r11;
	mad.lo.s32 	%r235, %r234, %r90, %r1;
	mad.lo.s32 	%r236, %r235, %r91, %r2;
	mul.wide.s32 	%rd123, %r236, 4;
	add.s64 	%rd124, %rd1, %rd123;
	ld.global.f32 	%f180, [%rd124];
	sub.f32 	%f181, %f180, %f29;
	div.rn.f32 	%f182, %f181, %f16;
	st.global.f32 	[%rd124], %f182;
$L__BB1_15:
	add.s32 	%r237, %r237, 1;
	setp.eq.s32 	%p30, %r237, %r88;
	@%p30 bra 	$L__BB1_16;
	bra.uni 	$L__BB1_3;
$L__BB1_16:
	ret;
$L__BB1_17:
	mov.f32 	%f191, 0f00000000;
	mov.b32 	%r255, 0;
$L__BB1_18:
	.pragma "nounroll";
	add.s32 	%r167, %r255, %r11;
	mad.lo.s32 	%r168, %r167, %r90, %r1;
	mad.lo.s32 	%r169, %r168, %r91, %r2;
	mul.wide.s32 	%rd65, %r169, 4;
	add.s64 	%rd66, %rd1, %rd65;
	ld.global.f32 	%f94, [%rd66];
	sub.f32 	%f95, %f94, %f29;
	fma.rn.f32 	%f96, %f95, %f95, %f191;
	add.s32 	%r170, %r168, %r90;
	mad.lo.s32 	%r171, %r170, %r91, %r2;
	mul.wide.s32 	%rd67, %r171, 4;
	add.s64 	%rd68, %rd1, %rd67;
	ld.global.f32 	%f97, [%rd68];
	sub.f32 	%f98, %f97, %f29;
	fma.rn.f32 	%f99, %f98, %f98, %f96;
	add.s32 	%r172, %r170, %r90;
	mad.lo.s32 	%r173, %r172, %r91, %r2;
	mul.wide.s32 	%rd69, %r173, 4;
	add.s64 	%rd70, %rd1, %rd69;
	ld.global.f32 	%f100, [%rd70];
	sub.f32 	%f101, %f100, %f29;
	fma.rn.f32 	%f102, %f101, %f101, %f99;
	add.s32 	%r174, %r172, %r90;
	mad.lo.s32 	%r175, %r174, %r91, %r2;
	mul.wide.s32 	%rd71, %r175, 4;
	add.s64 	%rd72, %rd1, %rd71;
	ld.global.f32 	%f103, [%rd72];
	sub.f32 	%f104, %f103, %f29;
	fma.rn.f32 	%f105, %f104, %f104, %f102;
	add.s32 	%r176, %r174, %r90;
	mad.lo.s32 	%r177, %r176, %r91, %r2;
	mul.wide.s32 	%rd73, %r177, 4;
	add.s64 	%rd74, %rd1, %rd73;
	ld.global.f32 	%f106, [%rd74];
	sub.f32 	%f107, %f106, %f29;
	fma.rn.f32 	%f108, %f107, %f107, %f105;
	add.s32 	%r178, %r176, %r90;
	mad.lo.s32 	%r179, %r178, %r91, %r2;
	mul.wide.s32 	%rd75, %r179, 4;
	add.s64 	%rd76, %rd1, %rd75;
	ld.global.f32 	%f109, [%rd76];
	sub.f32 	%f110, %f109, %f29;
	fma.rn.f32 	%f111, %f110, %f110, %f108;
	add.s32 	%r180, %r178, %r90;
	mad.lo.s32 	%r181, %r180, %r91, %r2;
	mul.wide.s32 	%rd77, %r181, 4;
	add.s64 	%rd78, %rd1, %rd77;
	ld.global.f32 	%f112, [%rd78];
	sub.f32 	%f113, %f112, %f29;
	fma.rn.f32 	%f114, %f113, %f113, %f111;
	add.s32 	%r182, %r180, %r90;
	mad.lo.s32 	%r183, %r182, %r91, %r2;
	mul.wide.s32 	%rd79, %r183, 4;
	add.s64 	%rd80, %rd1, %rd79;
	ld.global.f32 	%f115, [%rd80];
	sub.f32 	%f116, %f115, %f29;
	fma.rn.f32 	%f191, %f116, %f116, %f114;
	add.s32 	%r255, %r255, 8;
	setp.eq.s32 	%p17, %r255, %r6;
	mov.u32 	%r261, %r6;
	@%p17 bra 	$L__BB1_19;
	bra.uni 	$L__BB1_18;
$L__BB1_19:
	add.s32 	%r58, %r5, -1;
	setp.eq.s32 	%p18, %r4, 0;
	@%p18 bra 	$L__BB1_27;
	setp.lt.u32 	%p19, %r81, 3;
	@%p19 bra 	$L__BB1_22;
	add.s32 	%r184, %r261, %r11;
	mad.lo.s32 	%r185, %r184, %r90, %r1;
	mad.lo.s32 	%r186, %r185, %r91, %r2;
	mul.wide.s32 	%rd81, %r186, 4;
	add.s64 	%rd82, %rd1, %rd81;
	ld.global.f32 	%f118, [%rd82];
	sub.f32 	%f119, %f118, %f29;
	fma.rn.f32 	%f120, %f119, %f119, %f191;
	add.s32 	%r187, %r185, %r90;
	mad.lo.s32 	%r188, %r187, %r91, %r2;
	mul.wide.s32 	%rd83, %r188, 4;
	add.s64 	%rd84, %rd1, %rd83;
	ld.global.f32 	%f121, [%rd84];
	sub.f32 	%f122, %f121, %f29;
	fma.rn.f32 	%f123, %f122, %f122, %f120;
	add.s32 	%r189, %r187, %r90;
	mad.lo.s32 	%r190, %r189, %r91, %r2;
	mul.wide.s32 	%rd85, %r190, 4;
	add.s64 	%rd86, %rd1, %rd85;
	ld.global.f32 	%f124, [%rd86];
	sub.f32 	%f125, %f124, %f29;
	fma.rn.f32 	%f126, %f125, %f125, %f123;
	add.s32 	%r191, %r189, %r90;
	mad.lo.s32 	%r192, %r191, %r91, %r2;
	mul.wide.s32 	%rd87, %r192, 4;
	add.s64 	%rd88, %rd1, %rd87;
	ld.global.f32 	%f127, [%rd88];
	sub.f32 	%f128, %f127, %f29;
	fma.rn.f32 	%f191, %f128, %f128, %f126;
	add.s32 	%r261, %r261, 4;
$L__BB1_22:
	setp.eq.s32 	%p20, %r5, 0;
	@%p20 bra 	$L__BB1_27;
	setp.eq.s32 	%p21, %r58, 0;
	@%p21 bra 	$L__BB1_25;
	add.s32 	%r193, %r261, %r11;
	mad.lo.s32 	%r194, %r193, %r90, %r1;
	mad.lo.s32 	%r195, %r194, %r91, %r2;
	mul.wide.s32 	%rd89, %r195, 4;
	add.s64 	%rd90, %rd1, %rd89;
	ld.global.f32 	%f130, [%rd90];
	sub.f32 	%f131, %f130, %f29;
	fma.rn.f32 	%f132, %f131, %f131, %f191;
	add.s32 	%r196, %r194, %r90;
	mad.lo.s32 	%r197, %r196, %r91, %r2;
	mul.wide.s32 	%rd91, %r197, 4;
	add.s64 	%rd92, %rd1, %rd91;
	ld.global.f32 	%f133, [%rd92];
	sub.f32 	%f134, %f133, %f29;
	fma.rn.f32 	%f191, %f134, %f134, %f132;
	add.s32 	%r261, %r261, 2;
$L__BB1_25:
	setp.eq.s32 	%p22, %r7, 0;
	@%p22 bra 	$L__BB1_27;
	add.s32 	%r198, %r261, %r11;
	mad.lo.s32 	%r199, %r198, %r90, %r1;
	mad.lo.s32 	%r200, %r199, %r91, %r2;
	mul.wide.s32 	%rd93, %r200, 4;
	add.s64 	%rd94, %rd1, %rd93;
	ld.global.f32 	%f135, [%rd94];
	sub.f32 	%f136, %f135, %f29;
	fma.rn.f32 	%f191, %f136, %f136, %f191;
$L__BB1_27:
	setp.lt.u32 	%p23, %r89, 8;
	div.rn.f32 	%f137, %f191, %f1;
	sqrt.rn.f32 	%f16, %f137;
	mov.b32 	%r258, 0;
	@%p23 bra 	$L__BB1_7;
	bra.uni 	$L__BB1_5;
$L__BB1_28:
	.pragma "nounroll";
	and.b32  	%r264, %r89, 2147483632;
	mul.wide.s32 	%rd3, %r238, 4;
	add.s64 	%rd4, %rd1, %rd3;
	ld.global.f32 	%f33, [%rd4];
	add.f32 	%f34, %f198, %f33;
	mul.wide.s32 	%rd5, %r253, 4;
	add.s64 	%rd6, %rd1, %rd5;
	ld.global.f32 	%f35, [%rd6];
	add.f32 	%f36, %f34, %f35;
	mul.wide.s32 	%rd7, %r252, 4;
	add.s64 	%rd8, %rd1, %rd7;
	ld.global.f32 	%f37, [%rd8];
	add.f32 	%f38, %f36, %f37;
	mul.wide.s32 	%rd9, %r251, 4;
	add.s64 	%rd10, %rd1, %rd9;
	ld.global.f32 	%f39, [%rd10];
	add.f32 	%f40, %f38, %f39;
	mul.wide.s32 	%rd11, %r250, 4;
	add.s64 	%rd12, %rd1, %rd11;
	ld.global.f32 	%f41, [%rd12];
	add.f32 	%f42, %f40, %f41;
	mul.wide.s32 	%rd13, %r249, 4;
	add.s64 	%rd14, %rd1, %rd13;
	ld.global.f32 	%f43, [%rd14];
	add.f32 	%f44, %f42, %f43;
	mul.wide.s32 	%rd15, %r248, 4;
	add.s64 	%rd16, %rd1, %rd15;
	ld.global.f32 	%f45, [%rd16];
	add.f32 	%f46, %f44, %f45;
	mul.wide.s32 	%rd17, %r247, 4;
	add.s64 	%rd18, %rd1, %rd17;
	ld.global.f32 	%f47, [%rd18];
	add.f32 	%f48, %f46, %f47;
	mul.wide.s32 	%rd19, %r246, 4;
	add.s64 	%rd20, %rd1, %rd19;
	ld.global.f32 	%f49, [%rd20];
	add.f32 	%f50, %f48, %f49;
	mul.wide.s32 	%rd21, %r245, 4;
	add.s64 	%rd22, %rd1, %rd21;
	ld.global.f32 	%f51, [%rd22];
	add.f32 	%f52, %f50, %f51;
	mul.wide.s32 	%rd23, %r244, 4;
	add.s64 	%rd24, %rd1, %rd23;
	ld.global.f32 	%f53, [%rd24];
	add.f32 	%f54, %f52, %f53;
	mul.wide.s32 	%rd25, %r243, 4;
	add.s64 	%rd26, %rd1, %rd25;
	ld.global.f32 	%f55, [%rd26];
	add.f32 	%f56, %f54, %f55;
	mul.wide.s32 	%rd27, %r242, 4;
	add.s64 	%rd28, %rd1, %rd27;
	ld.global.f32 	%f57, [%rd28];
	add.f32 	%f58, %f56, %f57;
	mul.wide.s32 	%rd29, %r241, 4;
	add.s64 	%rd30, %rd1, %rd29;
	ld.global.f32 	%f59, [%rd30];
	add.f32 	%f60, %f58, %f59;
	mul.wide.s32 	%rd31, %r240, 4;
	add.s64 	%rd32, %rd1, %rd31;
	ld.global.f32 	%f61, [%rd32];
	add.f32 	%f62, %f60, %f61;
	mul.wide.s32 	%rd33, %r239, 4;
	add.s64 	%rd34, %rd1, %rd33;
	ld.global.f32 	%f63, [%rd34];
	add.f32 	%f198, %f62, %f63;
	add.s32 	%r254, %r254, 16;
	add.s32 	%r253, %r253, %r8;
	add.s32 	%r252, %r252, %r8;
	add.s32 	%r251, %r251, %r8;
	add.s32 	%r250, %r250, %r8;
	add.s32 	%r249, %r249, %r8;
	add.s32 	%r248, %r248, %r8;
	add.s32 	%r247, %r247, %r8;
	add.s32 	%r246, %r246, %r8;
	add.s32 	%r245, %r245, %r8;
	add.s32 	%r244, %r244, %r8;
	add.s32 	%r243, %r243, %r8;
	add.s32 	%r242, %r242, %r8;
	add.s32 	%r241, %r241, %r8;
	add.s32 	%r240, %r240, %r8;
	add.s32 	%r239, %r239, %r8;
	add.s32 	%r238, %r238, %r8;
	setp.eq.s32 	%p8, %r254, 0;
	@%p8 bra 	$L__BB1_29;
	bra.uni 	$L__BB1_28;
$L__BB1_29:
	add.s32 	%r81, %r4, -1;
	setp.eq.s32 	%p9, %r3, 0;
	@%p9 bra 	$L__BB1_39;
	add.s32 	%r133, %r3, -1;
	setp.lt.u32 	%p10, %r133, 7;
	@%p10 bra 	$L__BB1_32;
	add.s32 	%r134, %r264, %r11;
	mad.lo.s32 	%r135, %r134, %r90, %r1;
	mad.lo.s32 	%r136, %r135, %r91, %r2;
	mul.wide.s32 	%rd35, %r136, 4;
	add.s64 	%rd36, %rd1, %rd35;
	ld.global.f32 	%f65, [%rd36];
	add.f32 	%f66, %f198, %f65;
	add.s32 	%r137, %r135, %r90;
	mad.lo.s32 	%r138, %r137, %r91, %r2;
	mul.wide.s32 	%rd37, %r138, 4;
	add.s64 	%rd38, %rd1, %rd37;
	ld.global.f32 	%f67, [%rd38];
	add.f32 	%f68, %f66, %f67;
	add.s32 	%r139, %r137, %r90;
	mad.lo.s32 	%r140, %r139, %r91, %r2;
	mul.wide.s32 	%rd39, %r140, 4;
	add.s64 	%rd40, %rd1, %rd39;
	ld.global.f32 	%f69, [%rd40];
	add.f32 	%f70, %f68, %f69;
	add.s32 	%r141, %r139, %r90;
	mad.lo.s32 	%r142, %r141, %r91, %r2;
	mul.wide.s32 	%rd41, %r142, 4;
	add.s64 	%rd42, %rd1, %rd41;
	ld.global.f32 	%f71, [%rd42];
	add.f32 	%f72, %f70, %f71;
	add.s32 	%r143, %r141, %r90;
	mad.lo.s32 	%r144, %r143, %r91, %r2;
	mul.wide.s32 	%rd43, %r144, 4;
	add.s64 	%rd44, %rd1, %rd43;
	ld.global.f32 	%f73, [%rd44];
	add.f32 	%f74, %f72, %f73;
	add.s32 	%r145, %r143, %r90;
	mad.lo.s32 	%r146, %r145, %r91, %r2;
	mul.wide.s32 	%rd45, %r146, 4;
	add.s64 	%rd46, %rd1, %rd45;
	ld.global.f32 	%f75, [%rd46];
	add.f32 	%f76, %f74, %f75;
	add.s32 	%r147, %r145, %r90;
	mad.lo.s32 	%r148, %r147, %r91, %r2;
	mul.wide.s32 	%rd47, %r148, 4;
	add.s64 	%rd48, %rd1, %rd47;
	ld.global.f32 	%f77, [%rd48];
	add.f32 	%f78, %f76, %f77;
	add.s32 	%r149, %r147, %r90;
	mad.lo.s32 	%r150, %r149, %r91, %r2;
	mul.wide.s32 	%rd49, %r150, 4;
	add.s64 	%rd50, %rd1, %rd49;
	ld.global.f32 	%f79, [%rd50];
	add.f32 	%f198, %f78, %f79;
	add.s32 	%r264, %r264, 8;
$L__BB1_32:
	setp.eq.s32 	%p11, %r4, 0;
	@%p11 bra 	$L__BB1_39;
	setp.lt.u32 	%p12, %r81, 3;
	@%p12 bra 	$L__BB1_35;
	add.s32 	%r151, %r264, %r11;
	mad.lo.s32 	%r152, %r151, %r90, %r1;
	mad.lo.s32 	%r153, %r152, %r91, %r2;
	mul.wide.s32 	%rd51, %r153, 4;
	add.s64 	%rd52, %rd1, %rd51;
	ld.global.f32 	%f81, [%rd52];
	add.f32 	%f82, %f198, %f81;
	add.s32 	%r154, %r152, %r90;
	mad.lo.s32 	%r155, %r154, %r91, %r2;
	mul.wide.s32 	%rd53, %r155, 4;
	add.s64 	%rd54, %rd1, %rd53;
	ld.global.f32 	%f83, [%rd54];
	add.f32 	%f84, %f82, %f83;
	add.s32 	%r156, %r154, %r90;
	mad.lo.s32 	%r157, %r156, %r91, %r2;
	mul.wide.s32 	%rd55, %r157, 4;
	add.s64 	%rd56, %rd1, %rd55;
	ld.global.f32 	%f85, [%rd56];
	add.f32 	%f86, %f84, %f85;
	add.s32 	%r158, %r156, %r90;
	mad.lo.s32 	%r159, %r158, %r91, %r2;
	mul.wide.s32 	%rd57, %r159, 4;
	add.s64 	%rd58, %rd1, %rd57;
	ld.global.f32 	%f87, [%rd58];
	add.f32 	%f198, %f86, %f87;
	add.s32 	%r264, %r264, 4;
$L__BB1_35:
	setp.eq.s32 	%p13, %r5, 0;
	@%p13 bra 	$L__BB1_39;
	setp.eq.s32 	%p14, %r5, 1;
	add.s32 	%r160, %r264, %r11;
	mad.lo.s32 	%r86, %r160, %r90, %r1;
	mad.lo.s32 	%r161, %r86, %r91, %r2;
	mul.wide.s32 	%rd59, %r161, 4;
	add.s64 	%rd60, %rd1, %rd59;
	ld.global.f32 	%f88, [%rd60];
	add.f32 	%f198, %f198, %f88;
	@%p14 bra 	$L__BB1_39;
	setp.eq.s32 	%p15, %r5, 2;
	add.s32 	%r87, %r86, %r90;
	mad.lo.s32 	%r162, %r87, %r91, %r2;
	mul.wide.s32 	%rd61, %r162, 4;
	add.s64 	%rd62, %rd1, %rd61;
	ld.global.f32 	%f89, [%rd62];
	add.f32 	%f198, %f198, %f89;
	@%p15 bra 	$L__BB1_39;
	add.s32 	%r163, %r87, %r90;
	mad.lo.s32 	%r164, %r163, %r91, %r2;
	mul.wide.s32 	%rd63, %r164, 4;
	add.s64 	%rd64, %rd1, %rd63;
	ld.global.f32 	%f90, [%rd64];
	add.f32 	%f198, %f198, %f90;
$L__BB1_39:
	setp.lt.u32 	%p16, %r89, 8;
	div.rn.f32 	%f29, %f198, %f1;
	mov.f32 	%f191, 0f00000000;
	mov.b32 	%r261, 0;
	@%p16 bra 	$L__BB1_19;
	bra.uni 	$L__BB1_17;

}
	// .globl	_Z11sqrt_kernelPfiiii
.visible .entry _Z11sqrt_kernelPfiiii(
	.param .u64 .ptr .align 1 _Z11sqrt_kernelPfiiii_param_0,
	.param .u32 _Z11sqrt_kernelPfiiii_param_1,
	.param .u32 _Z11sqrt_kernelPfiiii_param_2,
	.param .u32 _Z11sqrt_kernelPfiiii_param_3,
	.param .u32 _Z11sqrt_kernelPfiiii_param_4
)
{
	.reg .pred 	%p<18>;
	.reg .b32 	%r<170>;
	.reg .b32 	%f<63>;
	.reg .b64 	%rd<65>;

	ld.param.u64 	%rd2, [_Z11sqrt_kernelPfiiii_param_0];
	ld.param.u32 	%r68, [_Z11sqrt_kernelPfiiii_param_1];
	ld.param.u32 	%r69, [_Z11sqrt_kernelPfiiii_param_2];
	ld.param.u32 	%r70, [_Z11sqrt_kernelPfiiii_param_3];
	ld.param.u32 	%r71, [_Z11sqrt_kernelPfiiii_param_4];
	cvta.to.global.u64 	%rd1, %rd2;
	mov.u32 	%r72, %ctaid.y;
	mov.u32 	%r73, %ntid.y;
	mov.u32 	%r74, %tid.y;
	mad.lo.s32 	%r1, %r72, %r73, %r74;
	mov.u32 	%r75, %ctaid.x;
	mov.u32 	%r76, %ntid.x;
	mov.u32 	%r77, %tid.x;
	mad.lo.s32 	%r2, %r75, %r76, %r77;
	setp.ge.s32 	%p1, %r1, %r70;
	setp.ge.s32 	%p2, %r2, %r71;
	or.pred  	%p3, %p1, %p2;
	setp.lt.s32 	%p4, %r68, 1;
	or.pred  	%p5, %p3, %p4;
	setp.lt.s32 	%p6, %r69, 1;
	or.pred  	%p7, %p5, %p6;
	@%p7 bra 	$L__BB2_16;
	and.b32  	%r3, %r69, 15;
	and.b32  	%r4, %r69, 7;
	mov.b32 	%r149, 0;
$L__BB2_2:
	setp.lt.u32 	%p8, %r69, 16;
	mov.b32 	%r168, 0;
	@%p8 bra 	$L__BB2_5;
	and.b32  	%r80, %r69, 2147483632;
	neg.s32 	%r166, %r80;
	mul.lo.s32 	%r81, %r149, %r69;
	mad.lo.s32 	%r82, %r70, %r81, %r70;
	add.s32 	%r83, %r1, %r82;
	mad.lo.s32 	%r165, %r71, %r83, %r2;
	add.s32 	%r84, %r81, 2;
	mad.lo.s32 	%r85, %r70, %r84, %r1;
	mad.lo.s32 	%r164, %r71, %r85, %r2;
	add.s32 	%r86, %r81, 3;
	mad.lo.s32 	%r87, %r70, %r86, %r1;
	mad.lo.s32 	%r163, %r71, %r87, %r2;
	add.s32 	%r88, %r81, 4;
	mad.lo.s32 	%r89, %r70, %r88, %r1;
	mad.lo.s32 	%r162, %r71, %r89, %r2;
	add.s32 	%r90, %r81, 5;
	mad.lo.s32 	%r91, %r70, %r90, %r1;
	mad.lo.s32 	%r161, %r71, %r91, %r2;
	add.s32 	%r92, %r81, 6;
	mad.lo.s32 	%r93, %r70, %r92, %r1;
	mad.lo.s32 	%r160, %r71, %r93, %r2;
	add.s32 	%r94, %r81, 7;
	mad.lo.s32 	%r95, %r70, %r94, %r1;
	mad.lo.s32 	%r159, %r71, %r95, %r2;
	add.s32 	%r96, %r81, 8;
	mad.lo.s32 	%r97, %r70, %r96, %r1;
	mad.lo.s32 	%r158, %r71, %r97, %r2;
	add.s32 	%r98, %r81, 9;
	mad.lo.s32 	%r99, %r70, %r98, %r1;
	mad.lo.s32 	%r157, %r71, %r99, %r2;
	add.s32 	%r100, %r81, 10;
	mad.lo.s32 	%r101, %r70, %r100, %r1;
	mad.lo.s32 	%r156, %r71, %r101, %r2;
	add.s32 	%r102, %r81, 11;
	mad.lo.s32 	%r103, %r70, %r102, %r1;
	mad.lo.s32 	%r155, %r71, %r103, %r2;
	add.s32 	%r104, %r81, 12;
	mad.lo.s32 	%r105, %r70, %r104, %r1;
	mad.lo.s32 	%r154, %r71, %r105, %r2;
	add.s32 	%r106, %r81, 13;
	mad.lo.s32 	%r107, %r70, %r106, %r1;
	mad.lo.s32 	%r153, %r71, %r107, %r2;
	add.s32 	%r108, %r81, 14;
	mad.lo.s32 	%r109, %r70, %r108, %r1;
	mad.lo.s32 	%r152, %r71, %r109, %r2;
	add.s32 	%r110, %r81, 15;
	mad.lo.s32 	%r111, %r70, %r110, %r1;
	mad.lo.s32 	%r151, %r71, %r111, %r2;
	mul.lo.s32 	%r112, %r70, %r69;
	mad.lo.s32 	%r113, %r112, %r149, %r1;
	mad.lo.s32 	%r150, %r71, %r113, %r2;
$L__BB2_4:
	.pragma "nounroll";
	and.b32  	%r168, %r69, 2147483632;
	mul.wide.s32 	%rd3, %r150, 4;
	add.s64 	%rd4, %rd1, %rd3;
	ld.global.f32 	%f1, [%rd4];
	sqrt.rn.f32 	%f2, %f1;
	st.global.f32 	[%rd4], %f2;
	mul.wide.s32 	%rd5, %r165, 4;
	add.s64 	%rd6, %rd1, %rd5;
	ld.global.f32 	%f3, [%rd6];
	sqrt.rn.f32 	%f4, %f3;
	st.global.f32 	[%rd6], %f4;
	mul.wide.s32 	%rd7, %r164, 4;
	add.s64 	%rd8, %rd1, %rd7;
	ld.global.f32 	%f5, [%rd8];
	sqrt.rn.f32 	%f6, %f5;
	st.global.f32 	[%rd8], %f6;
	mul.wide.s32 	%rd9, %r163, 4;
	add.s64 	%rd10, %rd1, %rd9;
	ld.global.f32 	%f7, [%rd10];
	sqrt.rn.f32 	%f8, %f7;
	st.global.f32 	[%rd10], %f8;
	mul.wide.s32 	%rd11, %r162, 4;
	add.s64 	%rd12, %rd1, %rd11;
	ld.global.f32 	%f9, [%rd12];
	sqrt.rn.f32 	%f10, %f9;
	st.global.f32 	[%rd12], %f10;
	mul.wide.s32 	%rd13, %r161, 4;
	add.s64 	%rd14, %rd1, %rd13;
	ld.global.f32 	%f11, [%rd14];
	sqrt.rn.f32 	%f12, %f11;
	st.global.f32 	[%rd14], %f12;
	mul.wide.s32 	%rd15, %r160, 4;
	add.s64 	%rd16, %rd1, %rd15;
	ld.global.f32 	%f13, [%rd16];
	sqrt.rn.f32 	%f14, %f13;
	st.global.f32 	[%rd16], %f14;
	mul.wide.s32 	%rd17, %r159, 4;
	add.s64 	%rd18, %rd1, %rd17;
	ld.global.f32 	%f15, [%rd18];
	sqrt.rn.f32 	%f16, %f15;
	st.global.f32 	[%rd18], %f16;
	mul.wide.s32 	%rd19, %r158, 4;
	add.s64 	%rd20, %rd1, %rd19;
	ld.global.f32 	%f17, [%rd20];
	sqrt.rn.f32 	%f18, %f17;
	st.global.f32 	[%rd20], %f18;
	mul.wide.s32 	%rd21, %r157, 4;
	add.s64 	%rd22, %rd1, %rd21;
	ld.global.f32 	%f19, [%rd22];
	sqrt.rn.f32 	%f20, %f19;
	st.global.f32 	[%rd22], %f20;
	mul.wide.s32 	%rd23, %r156, 4;
	add.s64 	%rd24, %rd1, %rd23;
	ld.global.f32 	%f21, [%rd24];
	sqrt.rn.f32 	%f22, %f21;
	st.global.f32 	[%rd24], %f22;
	mul.wide.s32 	%rd25, %r155, 4;
	add.s64 	%rd26, %rd1, %rd25;
	ld.global.f32 	%f23, [%rd26];
	sqrt.rn.f32 	%f24, %f23;
	st.global.f32 	[%rd26], %f24;
	mul.wide.s32 	%rd27, %r154, 4;
	add.s64 	%rd28, %rd1, %rd27;
	ld.global.f32 	%f25, [%rd28];
	sqrt.rn.f32 	%f26, %f25;
	st.global.f32 	[%rd28], %f26;
	mul.wide.s32 	%rd29, %r153, 4;
	add.s64 	%rd30, %rd1, %rd29;
	ld.global.f32 	%f27, [%rd30];
	sqrt.rn.f32 	%f28, %f27;
	st.global.f32 	[%rd30], %f28;
	mul.wide.s32 	%rd31, %r152, 4;
	add.s64 	%rd32, %rd1, %rd31;
	ld.global.f32 	%f29, [%rd32];
	sqrt.rn.f32 	%f30, %f29;
	st.global.f32 	[%rd32], %f30;
	mul.wide.s32 	%rd33, %r151, 4;
	add.s64 	%rd34, %rd1, %rd33;
	ld.global.f32 	%f31, [%rd34];
	sqrt.rn.f32 	%f32, %f31;
	st.global.f32 	[%rd34], %f32;
	add.s32 	%r166, %r166, 16;
	mul.lo.s32 	%r114, %r71, %r70;
	shl.b32 	%r115, %r114, 4;
	add.s32 	%r165, %r165, %r115;
	add.s32 	%r164, %r164, %r115;
	add.s32 	%r163, %r163, %r115;
	add.s32 	%r162, %r162, %r115;
	add.s32 	%r161, %r161, %r115;
	add.s32 	%r160, %r160, %r115;
	add.s32 	%r159, %r159, %r115;
	add.s32 	%r158, %r158, %r115;
	add.s32 	%r157, %r157, %r115;
	add.s32 	%r156, %r156, %r115;
	add.s32 	%r155, %r155, %r115;
	add.s32 	%r154, %r154, %r115;
	add.s32 	%r153, %r153, %r115;
	add.s32 	%r152, %r152, %r115;
	add.s32 	%r151, %r151, %r115;
	add.s32 	%r150, %r150, %r115;
	setp.eq.s32 	%p9, %r166, 0;
	@%p9 bra 	$L__BB2_5;
	bra.uni 	$L__BB2_4;
$L__BB2_5:
	setp.eq.s32 	%p10, %r3, 0;
	@%p10 bra 	$L__BB2_15;
	mul.lo.s32 	%r59, %r149, %r69;
	add.s32 	%r116, %r3, -1;
	setp.lt.u32 	%p11, %r116, 7;
	@%p11 bra 	$L__BB2_8;
	add.s32 	%r117, %r168, %r59;
	mad.lo.s32 	%r118, %r117, %r70, %r1;
	mad.lo.s32 	%r119, %r118, %r71, %r2;
	mul.wide.s32 	%rd35, %r119, 4;
	add.s64 	%rd36, %rd1, %rd35;
	ld.global.f32 	%f33, [%rd36];
	sqrt.rn.f32 	%f34, %f33;
	st.global.f32 	[%rd36], %f34;
	add.s32 	%r120, %r118, %r70;
	mad.lo.s32 	%r121, %r120, %r71, %r2;
	mul.wide.s32 	%rd37, %r121, 4;
	add.s64 	%rd38, %rd1, %rd37;
	ld.global.f32 	%f35, [%rd38];
	sqrt.rn.f32 	%f36, %f35;
	st.global.f32 	[%rd38], %f36;
	add.s32 	%r122, %r120, %r70;
	mad.lo.s32 	%r123, %r122, %r71, %r2;
	mul.wide.s32 	%rd39, %r123, 4;
	add.s64 	%rd40, %rd1, %rd39;
	ld.global.f32 	%f37, [%rd40];
	sqrt.rn.f32 	%f38, %f37;
	st.global.f32 	[%rd40], %f38;
	add.s32 	%r124, %r122, %r70;
	mad.lo.s32 	%r125, %r124, %r71, %r2;
	mul.wide.s32 	%rd41, %r125, 4;
	add.s64 	%rd42, %rd1, %rd41;
	ld.global.f32 	%f39, [%rd42];
	sqrt.rn.f32 	%f40, %f39;
	st.global.f32 	[%rd42], %f40;
	add.s32 	%r126, %r124, %r70;
	mad.lo.s32 	%r127, %r126, %r71, %r2;
	mul.wide.s32 	%rd43, %r127, 4;
	add.s64 	%rd44, %rd1, %rd43;
	ld.global.f32 	%f41, [%rd44];
	sqrt.rn.f32 	%f42, %f41;
	st.global.f32 	[%rd44], %f42;
	add.s32 	%r128, %r126, %r70;
	mad.lo.s32 	%r129, %r128, %r71, %r2;
	mul.wide.s32 	%rd45, %r129, 4;
	add.s64 	%rd46, %rd1, %rd45;
	ld.global.f32 	%f43, [%rd46];
	sqrt.rn.f32 	%f44, %f43;
	st.global.f32 	[%rd46], %f44;
	add.s32 	%r130, %r128, %r70;
	mad.lo.s32 	%r131, %r130, %r71, %r2;
	mul.wide.s32 	%rd47, %r131, 4;
	add.s64 	%rd48, %rd1, %rd47;
	ld.global.f32 	%f45, [%rd48];
	sqrt.rn.f32 	%f46, %f45;
	st.global.f32 	[%rd48], %f46;
	add.s32 	%r132, %r130, %r70;
	mad.lo.s32 	%r133, %r132, %r71, %r2;
	mul.wide.s32 	%rd49, %r133, 4;
	add.s64 	%rd50, %rd1, %rd49;
	ld.global.f32 	%f47, [%rd50];
	sqrt.rn.f32 	%f48, %f47;
	st.global.f32 	[%rd50], %f48;
	add.s32 	%r168, %r168, 8;
$L__BB2_8:
	setp.eq.s32 	%p12, %r4, 0;
	@%p12 bra 	$L__BB2_15;
	add.s32 	%r134, %r4, -1;
	setp.lt.u32 	%p13, %r134, 3;
	@%p13 bra 	$L__BB2_11;
	add.s32 	%r135, %r168, %r59;
	mad.lo.s32 	%r136, %r135, %r70, %r1;
	mad.lo.s32 	%r137, %r136, %r71, %r2;
	mul.wide.s32 	%rd51, %r137, 4;
	add.s64 	%rd52, %rd1, %rd51;
	ld.global.f32 	%f49, [%rd52];
	sqrt.rn.f32 	%f50, %f49;
	st.global.f32 	[%rd52], %f50;
	add.s32 	%r138, %r136, %r70;
	mad.lo.s32 	%r139, %r138, %r71, %r2;
	mul.wide.s32 	%rd53, %r139, 4;
	add.s64 	%rd54, %rd1, %rd53;
	ld.global.f32 	%f51, [%rd54];
	sqrt.rn.f32 	%f52, %f51;
	st.global.f32 	[%rd54], %f52;
	add.s32 	%r140, %r138, %r70;
	mad.lo.s32 	%r141, %r140, %r71, %r2;
	mul.wide.s32 	%rd55, %r141, 4;
	add.s64 	%rd56, %rd1, %rd55;
	ld.global.f32 	%f53, [%rd56];
	sqrt.rn.f32 	%f54, %f53;
	st.global.f32 	[%rd56], %f54;
	add.s32 	%r142, %r140, %r70;
	mad.lo.s32 	%r143, %r142, %r71, %r2;
	mul.wide.s32 	%rd57, %r143, 4;
	add.s64 	%rd58, %rd1, %rd57;
	ld.global.f32 	%f55, [%rd58];
	sqrt.rn.f32 	%f56, %f55;
	st.global.f32 	[%rd58], %f56;
	add.s32 	%r168, %r168, 4;
$L__BB2_11:
	and.b32  	%r64, %r69, 3;
	setp.eq.s32 	%p14, %r64, 0;
	@%p14 bra 	$L__BB2_15;
	setp.eq.s32 	%p15, %r64, 1;
	add.s32 	%r144, %r168, %r59;
	mad.lo.s32 	%r65, %r144, %r70, %r1;
	mad.lo.s32 	%r145, %r65, %r71, %r2;
	mul.wide.s32 	%rd59, %r145, 4;
	add.s64 	%rd60, %rd1, %rd59;
	ld.global.f32 	%f57, [%rd60];
	sqrt.rn.f32 	%f58, %f57;
	st.global.f32 	[%rd60], %f58;
	@%p15 bra 	$L__BB2_15;
	setp.eq.s32 	%p16, %r64, 2;
	add.s32 	%r66, %r65, %r70;
	mad.lo.s32 	%r146, %r66, %r71, %r2;
	mul.wide.s32 	%rd61, %r146, 4;
	add.s64 	%rd62, %rd1, %rd61;
	ld.global.f32 	%f59, [%rd62];
	sqrt.rn.f32 	%f60, %f59;
	st.global.f32 	[%rd62], %f60;
	@%p16 bra 	$L__BB2_15;
	add.s32 	%r147, %r66, %r70;
	mad.lo.s32 	%r148, %r147, %r71, %r2;
	mul.wide.s32 	%rd63, %r148, 4;
	add.s64 	%rd64, %rd1, %rd63;
	ld.global.f32 	%f61, [%rd64];
	sqrt.rn.f32 	%f62, %f61;
	st.global.f32 	[%rd64], %f62;
$L__BB2_15:
	add.s32 	%r149, %r149, 1;
	setp.ne.s32 	%p17, %r149, %r68;
	@%p17 bra 	$L__BB2_2;
$L__BB2_16:
	ret;

}
	// .globl	_Z13median_kernelPfS_iiii
.visible .entry _Z13median_kernelPfS_iiii(
	.param .u64 .ptr .align 1 _Z13median_kernelPfS_iiii_param_0,
	.param .u64 .ptr .align 1 _Z13median_kernelPfS_iiii_param_1,
	.param .u32 _Z13median_kernelPfS_iiii_param_2,
	.param .u32 _Z13median_kernelPfS_iiii_param_3,
	.param .u32 _Z13median_kernelPfS_iiii_param_4,
	.param .u32 _Z13median_kernelPfS_iiii_param_5
)
{
	.reg .pred 	%p<56>;
	.reg .b32 	%r<78>;
	.reg .b32 	%f<97>;
	.reg .b64 	%rd<65>;

	ld.param.u64 	%rd9, [_Z13median_kernelPfS_iiii_param_0];
	ld.param.u64 	%rd10, [_Z13median_kernelPfS_iiii_param_1];
	ld.param.u32 	%r36, [_Z13median_kernelPfS_iiii_param_2];
	ld.param.u32 	%r37, [_Z13median_kernelPfS_iiii_param_3];
	ld.param.u32 	%r38, [_Z13median_kernelPfS_iiii_param_4];
	ld.param.u32 	%r39, [_Z13median_kernelPfS_iiii_param_5];
	cvta.to.global.u64 	%rd1, %rd10;
	cvta.to.global.u64 	%rd2, %rd9;
	mov.u32 	%r40, %ctaid.y;
	mov.u32 	%r41, %ntid.y;
	mov.u32 	%r42, %tid.y;
	mad.lo.s32 	%r1, %r40, %r41, %r42;
	mov.u32 	%r43, %ctaid.x;
	mov.u32 	%r44, %ntid.x;
	mov.u32 	%r45, %tid.x;
	mad.lo.s32 	%r2, %r43, %r44, %r45;
	setp.ge.s32 	%p1, %r1, %r38;
	setp.ge.s32 	%p2, %r2, %r39;
	or.pred  	%p3, %p1, %p2;
	setp.lt.s32 	%p4, %r36, 1;
	or.pred  	%p5, %p3, %p4;
	@%p5 bra 	$L__BB3_30;
	mul.lo.s32 	%r46, %r38, %r37;
	mul.lo.s32 	%r3, %r46, %r39;
	mad.lo.s32 	%r4, %r39, %r1, %r2;
	setp.lt.s32 	%p6, %r37, 2;
	mul.lo.s32 	%r5, %r39, %r38;
	@%p6 bra 	$L__BB3_19;
	add.s32 	%r59, %r37, -1;
	add.s32 	%r6, %r37, -2;
	add.s32 	%r60, %r37, 15;
	and.b32  	%r61, %r60, 15;
	add.s32 	%r7, %r61, -1;
	add.s32 	%r62, %r37, 7;
	and.b32  	%r63, %r62, 7;
	add.s32 	%r8, %r63, -1;
	and.b32  	%r9, %r59, 15;
	and.b32  	%r10, %r60, 7;
	and.b32  	%r11, %r62, 3;
	and.b32  	%r64, %r59, -16;
	neg.s32 	%r12, %r64;
	add.s64 	%rd3, %rd2, 32;
	mov.b32 	%r68, 0;
$L__BB3_3:
	setp.lt.u32 	%p15, %r6, 15;
	mad.lo.s32 	%r14, %r3, %r68, %r4;
	mul.wide.s32 	%rd55, %r14, 4;
	add.s64 	%rd4, %rd2, %rd55;
	ld.global.f32 	%f96, [%rd4];
	mov.b32 	%r72, 1;
	@%p15 bra 	$L__BB3_7;
	add.s64 	%rd64, %rd3, %rd55;
	mov.b32 	%r69, 0;
	mov.u32 	%r70, %r12;
$L__BB3_5:
	.pragma "nounroll";
	ld.global.f32 	%f32, [%rd64+-28];
	setp.lt.f32 	%p16, %f32, %f96;
	selp.f32 	%f33, %f32, %f96, %p16;
	ld.global.f32 	%f34, [%rd64+-24];
	setp.lt.f32 	%p17, %f34, %f33;
	selp.f32 	%f35, %f34, %f33, %p17;
	ld.global.f32 	%f36, [%rd64+-20];
	setp.lt.f32 	%p18, %f36, %f35;
	selp.f32 	%f37, %f36, %f35, %p18;
	ld.global.f32 	%f38, [%rd64+-16];
	setp.lt.f32 	%p19, %f38, %f37;
	selp.f32 	%f39, %f38, %f37, %p19;
	ld.global.f32 	%f40, [%rd64+-12];
	setp.lt.f32 	%p20, %f40, %f39;
	selp.f32 	%f41, %f40, %f39, %p20;
	ld.global.f32 	%f42, [%rd64+-8];
	setp.lt.f32 	%p21, %f42, %f41;
	selp.f32 	%f43, %f42, %f41, %p21;
	ld.global.f32 	%f44, [%rd64+-4];
	setp.lt.f32 	%p22, %f44, %f43;
	selp.f32 	%f45, %f44, %f43, %p22;
	ld.global.f32 	%f46, [%rd64];
	setp.lt.f32 	%p23, %f46, %f45;
	selp.f32 	%f47, %f46, %f45, %p23;
	ld.global.f32 	%f48, [%rd64+4];
	setp.lt.f32 	%p24, %f48, %f47;
	selp.f32 	%f49, %f48, %f47, %p24;
	ld.global.f32 	%f50, [%rd64+8];
	setp.lt.f32 	%p25, %f50, %f49;
	selp.f32 	%f51, %f50, %f49, %p25;
	ld.global.f32 	%f52, [%rd64+12];
	setp.lt.f32 	%p26, %f52, %f51;
	selp.f32 	%f53, %f52, %f51, %p26;
	ld.global.f32 	%f54, [%rd64+16];
	setp.lt.f32 	%p27, %f54, %f53;
	selp.f32 	%f55, %f54, %f53, %p27;
	ld.global.f32 	%f56, [%rd64+20];
	setp.lt.f32 	%p28, %f56, %f55;
	selp.f32 	%f57, %f56, %f55, %p28;
	ld.global.f32 	%f58, [%rd64+24];
	setp.lt.f32 	%p29, %f58, %f57;
	selp.f32 	%f59, %f58, %f57, %p29;
	ld.global.f32 	%f60, [%rd64+28];
	setp.lt.f32 	%p30, %f60, %f59;
	selp.f32 	%f61, %f60, %f59, %p30;
	ld.global.f32 	%f62, [%rd64+32];
	setp.lt.f32 	%p31, %f62, %f61;
	selp.f32 	%f96, %f62, %f61, %p31;
	add.s32 	%r70, %r70, 16;
	add.s32 	%r69, %r69, 16;
	add.s64 	%rd64, %rd64, 64;
	setp.ne.s32 	%p32, %r70, 0;
	@%p32 bra 	$L__BB3_5;
	add.s32 	%r72, %r69, 1;
$L__BB3_7:
	setp.eq.s32 	%p33, %r9, 0;
	@%p33 bra 	$L__BB3_18;
	setp.lt.u32 	%p34, %r7, 7;
	@%p34 bra 	$L__BB3_10;
	mul.wide.u32 	%rd57, %r72, 4;
	add.s64 	%rd58, %rd4, %rd57;
	ld.global.f32 	%f64, [%rd58];
	setp.lt.f32 	%p35, %f64, %f96;
	selp.f32 	%f65, %f64, %f96, %p35;
	ld.global.f32 	%f66, [%rd58+4];
	setp.lt.f32 	%p36, %f66, %f65;
	selp.f32 	%f67, %f66, %f65, %p36;
	ld.global.f32 	%f68, [%rd58+8];
	setp.lt.f32 	%p37, %f68, %f67;
	selp.f32 	%f69, %f68, %f67, %p37;
	ld.global.f32 	%f70, [%rd58+12];
	setp.lt.f32 	%p38, %f70, %f69;
	selp.f32 	%f71, %f70, %f69, %p38;
	ld.global.f32 	%f72, [%rd58+16];
	setp.lt.f32 	%p39, %f72, %f71;
	selp.f32 	%f73, %f72, %f71, %p39;
	ld.global.f32 	%f74, [%rd58+20];
	setp.lt.f32 	%p40, %f74, %f73;
	selp.f32 	%f75, %f74, %f73, %p40;
	ld.global.f32 	%f76, [%rd58+24];
	setp.lt.f32 	%p41, %f76, %f75;
	selp.f32 	%f77, %f76, %f75, %p41;
	ld.global.f32 	%f78, [%rd58+28];
	setp.lt.f32 	%p42, %f78, %f77;
	selp.f32 	%f96, %f78, %f77, %p42;
	add.s32 	%r72, %r72, 8;
$L__BB3_10:
	setp.eq.s32 	%p43, %r10, 0;
	@%p43 bra 	$L__BB3_18;
	setp.lt.u32 	%p44, %r8, 3;
	@%p44 bra 	$L__BB3_13;
	mul.wide.u32 	%rd59, %r72, 4;
	add.s64 	%rd60, %rd4, %rd59;
	ld.global.f32 	%f80, [%rd60];
	setp.lt.f32 	%p45, %f80, %f96;
	selp.f32 	%f81, %f80, %f96, %p45;
	ld.global.f32 	%f82, [%rd60+4];
	setp.lt.f32 	%p46, %f82, %f81;
	selp.f32 	%f83, %f82, %f81, %p46;
	ld.global.f32 	%f84, [%rd60+8];
	setp.lt.f32 	%p47, %f84, %f83;
	selp.f32 	%f85, %f84, %f83, %p47;
	ld.global.f32 	%f86, [%rd60+12];
	setp.lt.f32 	%p48, %f86, %f85;
	selp.f32 	%f96, %f86, %f85, %p48;
	add.s32 	%r72, %r72, 4;
$L__BB3_13:
	setp.eq.s32 	%p49, %r11, 0;
	@%p49 bra 	$L__BB3_18;
	setp.eq.s32 	%p50, %r11, 1;
	mul.wide.u32 	%rd61, %r72, 4;
	add.s64 	%rd8, %rd4, %rd61;
	ld.global.f32 	%f87, [%rd8];
	setp.lt.f32 	%p51, %f87, %f96;
	selp.f32 	%f96, %f87, %f96, %p51;
	@%p50 bra 	$L__BB3_18;
	setp.eq.s32 	%p52, %r11, 2;
	ld.global.f32 	%f88, [%rd8+4];
	setp.lt.f32 	%p53, %f88, %f96;
	selp.f32 	%f96, %f88, %f96, %p53;
	@%p52 bra 	$L__BB3_18;
	ld.global.f32 	%f14, [%rd8+8];
	setp.geu.f32 	%p54, %f14, %f96;
	@%p54 bra 	$L__BB3_18;
	mov.f32 	%f96, %f14;
$L__BB3_18:
	mad.lo.s32 	%r67, %r5, %r68, %r4;
	mul.wide.s32 	%rd62, %r67, 4;
	add.s64 	%rd63, %rd1, %rd62;
	st.global.f32 	[%rd63], %f96;
	add.s32 	%r68, %r68, 1;
	setp.eq.s32 	%p55, %r68, %r36;
	@%p55 bra 	$L__BB3_30;
	bra.uni 	$L__BB3_3;
$L__BB3_19:
	and.b32  	%r26, %r36, 7;
	setp.lt.u32 	%p7, %r36, 8;
	mov.b32 	%r76, 0;
	@%p7 bra 	$L__BB3_22;
	and.b32  	%r76, %r36, 2147483640;
	mov.b32 	%r74, 0;
	mul.wide.s32 	%rd15, %r3, 4;
	mul.wide.s32 	%rd17, %r5, 4;
$L__BB3_21:
	.pragma "nounroll";
	mad.lo.s32 	%r49, %r3, %r74, %r4;
	mul.wide.s32 	%rd11, %r49, 4;
	add.s64 	%rd12, %rd2, %rd11;
	ld.global.f32 	%f16, [%rd12];
	mad.lo.s32 	%r50, %r5, %r74, %r4;
	mul.wide.s32 	%rd13, %r50, 4;
	add.s64 	%rd14, %rd1, %rd13;
	st.global.f32 	[%rd14], %f16;
	add.s64 	%rd16, %rd12, %rd15;
	ld.global.f32 	%f17, [%rd16];
	add.s64 	%rd18, %rd14, %rd17;
	st.global.f32 	[%rd18], %f17;
	add.s64 	%rd19, %rd16, %rd15;
	ld.global.f32 	%f18, [%rd19];
	add.s64 	%rd20, %rd18, %rd17;
	st.global.f32 	[%rd20], %f18;
	add.s64 	%rd21, %rd19, %rd15;
	ld.global.f32 	%f19, [%rd21];
	add.s64 	%rd22, %rd20, %rd17;
	st.global.f32 	[%rd22], %f19;
	add.s64 	%rd23, %rd21, %rd15;
	ld.global.f32 	%f20, [%rd23];
	add.s64 	%rd24, %rd22, %rd17;
	st.global.f32 	[%rd24], %f20;
	add.s64 	%rd25, %rd23, %rd15;
	ld.global.f32 	%f21, [%rd25];
	add.s64 	%rd26, %rd24, %rd17;
	st.global.f32 	[%rd26], %f21;
	add.s64 	%rd27, %rd25, %rd15;
	ld.global.f32 	%f22, [%rd27];
	add.s64 	%rd28, %rd26, %rd17;
	st.global.f32 	[%rd28], %f22;
	add.s64 	%rd29, %rd27, %rd15;
	ld.global.f32 	%f23, [%rd29];
	add.s64 	%rd30, %rd28, %rd17;
	st.global.f32 	[%rd30], %f23;
	add.s32 	%r74, %r74, 8;
	setp.ne.s32 	%p8, %r74, %r76;
	@%p8 bra 	$L__BB3_21;
$L__BB3_22:
	setp.eq.s32 	%p9, %r26, 0;
	@%p9 bra 	$L__BB3_30;
	and.b32  	%r31, %r36, 3;
	setp.lt.u32 	%p10, %r26, 4;
	@%p10 bra 	$L__BB3_25;
	mad.lo.s32 	%r51, %r3, %r76, %r4;
	mul.wide.s32 	%rd31, %r51, 4;
	add.s64 	%rd32, %rd2, %rd31;
	ld.global.f32 	%f24, [%rd32];
	mad.lo.s32 	%r52, %r5, %r76, %r4;
	mul.wide.s32 	%rd33, %r52, 4;
	add.s64 	%rd34, %rd1, %rd33;
	st.global.f32 	[%rd34], %f24;
	mul.wide.s32 	%rd35, %r3, 4;
	add.s64 	%rd36, %rd32, %rd35;
	ld.global.f32 	%f25, [%rd36];
	mul.wide.s32 	%rd37, %r5, 4;
	add.s64 	%rd38, %rd34, %rd37;
	st.global.f32 	[%rd38], %f25;
	add.s64 	%rd39, %rd36, %rd35;
	ld.global.f32 	%f26, [%rd39];
	add.s64 	%rd40, %rd38, %rd37;
	st.global.f32 	[%rd40], %f26;
	add.s64 	%rd41, %rd39, %rd35;
	ld.global.f32 	%f27, [%rd41];
	add.s64 	%rd42, %rd40, %rd37;
	st.global.f32 	[%rd42], %f27;
	add.s32 	%r76, %r76, 4;
$L__BB3_25:
	setp.eq.s32 	%p11, %r31, 0;
	@%p11 bra 	$L__BB3_30;
	setp.eq.s32 	%p12, %r31, 1;
	@%p12 bra 	$L__BB3_28;
	mad.lo.s32 	%r53, %r3, %r76, %r4;
	mul.wide.s32 	%rd43, %r53, 4;
	add.s64 	%rd44, %rd2, %rd43;
	ld.global.f32 	%f28, [%rd44];
	mad.lo.s32 	%r54, %r5, %r76, %r4;
	mul.wide.s32 	%rd45, %r54, 4;
	add.s64 	%rd46, %rd1, %rd45;
	st.global.f32 	[%rd46], %f28;
	mul.wide.s32 	%rd47, %r3, 4;
	add.s64 	%rd48, %rd44, %rd47;
	ld.global.f32 	%f29, [%rd48];
	mul.wide.s32 	%rd49, %r5, 4;
	add.s64 	%rd50, %rd46, %rd49;
	st.global.f32 	[%rd50], %f29;
	add.s32 	%r76, %r76, 2;
$L__BB3_28:
	and.b32  	%r55, %r36, 1;
	setp.eq.b32 	%p13, %r55, 1;
	not.pred 	%p14, %p13;
	@%p14 bra 	$L__BB3_30;
	mad.lo.s32 	%r56, %r3, %r76, %r4;
	mul.wide.s32 	%rd51, %r56, 4;
	add.s64 	%rd52, %rd2, %rd51;
	ld.global.f32 	%f30, [%rd52];
	mad.lo.s32 	%r57, %r5, %r76, %r4;
	mul.wide.s32 	%rd53, %r57, 4;
	add.s64 	%rd54, %rd1, %rd53;
	st.global.f32 	[%rd54], %f30;
$L__BB3_30:
	ret;

}


// ===== COMPILED SASS (sm_100) =====

	.target	sm_100

	.elftype	@"ET_EXEC"


//--------------------- .note.nv.tkinfo           --------------------------
	.section	.note.nv.tkinfo,"",@"SHT_NOTE"
	.sectionflags	@"SHF_NOTE_NV_TKINFO"
	.tkinfo
        /*0018*/ 	.word	0x00000002
        /*0030*/ 	.string	""
        /*0030*/ 	.string	"ptxas"
        /*0030*/ 	.string	"Cuda compilation tools, release 13.0, V13.0.88"
        /*0030*/ 	.string	"Build cuda_13.0.r13.0/compiler.36424714_0"
        /*0030*/ 	.string	"-arch sm_100 -m 64 "



//--------------------- .note.nv.cuinfo           --------------------------
	.section	.note.nv.cuinfo,"",@"SHT_NOTE"
	.sectionflags	@"SHF_NOTE_NV_CUINFO"
        /*0018*/ 	.short	0x0002
        /*001a*/ 	.short	0x0064
        /*001c*/ 	.short	0x0082
	.zero		2


//--------------------- .nv.info                  --------------------------
	.section	.nv.info,"",@"SHT_CUDA_INFO"
	.align	4


	//----- nvinfo : EIATTR_REGCOUNT
	.align		4
        /*0000*/ 	.byte	0x04, 0x2f
        /*0002*/ 	.short	(.L_1 - .L_0)
	.align		4
.L_0:
        /*0004*/ 	.word	index@(_Z14forward_kernelPKfPfiiiiii)
        /*0008*/ 	.word	0x0000001c


	//----- nvinfo : EIATTR_FRAME_SIZE
	.align		4
.L_1:
        /*000c*/ 	.byte	0x04, 0x11
        /*000e*/ 	.short	(.L_3 - .L_2)
	.align		4
.L_2:
        /*0010*/ 	.word	index@(_Z14forward_kernelPKfPfiiiiii)
        /*0014*/ 	.word	0x00000000


	//----- nvinfo : EIATTR_REGCOUNT
	.align		4
.L_3:
        /*0018*/ 	.byte	0x04, 0x2f
        /*001a*/ 	.short	(.L_5 - .L_4)
	.align		4
.L_4:
        /*001c*/ 	.word	index@(_Z20instance_norm_kernelPfiiii)
        /*0020*/ 	.word	0x00000020


	//----- nvinfo : EIATTR_FRAME_SIZE
	.align		4
.L_5:
        /*0024*/ 	.byte	0x04, 0x11
        /*0026*/ 	.short	(.L_7 - .L_6)
	.align		4
.L_6:
        /*0028*/ 	.word	index@($__internal_2_$__cuda_sm3x_div_rn_noftz_f32_slowpath)
        /*002c*/ 	.word	0x00000000


	//----- nvinfo : EIATTR_FRAME_SIZE
	.align		4
.L_7:
        /*0030*/ 	.byte	0x04, 0x11
        /*0032*/ 	.short	(.L_9 - .L_8)
	.align		4
.L_8:
        /*0034*/ 	.word	index@($__internal_1_$__cuda_sm20_sqrt_rn_f32_slowpath)
        /*0038*/ 	.word	0x00000000


	//----- nvinfo : EIATTR_FRAME_SIZE
	.align		4
.L_9:
        /*003c*/ 	.byte	0x04, 0x11
        /*003e*/ 	.short	(.L_11 - .L_10)
	.align		4
.L_10:
        /*0040*/ 	.word	index@(_Z20instance_norm_kernelPfiiii)
        /*0044*/ 	.word	0x00000000


	//----- nvinfo : EIATTR_REGCOUNT
	.align		4
.L_11:
        /*0048*/ 	.byte	0x04, 0x2f
        /*004a*/ 	.short	(.L_13 - .L_12)
	.align		4
.L_12:
        /*004c*/ 	.word	index@(_Z11sqrt_kernelPfiiii)
        /*0050*/ 	.word	0x00000022


	//----- nvinfo : EIATTR_FRAME_SIZE
	.align		4
.L_13:
        /*0054*/ 	.byte	0x04, 0x11
        /*0056*/ 	.short	(.L_15 - .L_14)
	.align		4
.L_14:
        /*0058*/ 	.word	index@($__internal_0_$__cuda_sm20_sqrt_rn_f32_slowpath)
        /*005c*/ 	.word	0x00000000


	//----- nvinfo : EIATTR_FRAME_SIZE
	.align		4
.L_15:
        /*0060*/ 	.byte	0x04, 0x11
        /*0062*/ 	.short	(.L_17 - .L_16)
	.align		4
.L_16:
        /*0064*/ 	.word	index@(_Z11sqrt_kernelPfiiii)
        /*0068*/ 	.word	0x00000000


	//----- nvinfo : EIATTR_REGCOUNT
	.align		4
.L_17:
        /*006c*/ 	.byte	0x04, 0x2f
        /*006e*/ 	.short	(.L_19 - .L_18)
	.align		4
.L_18:
        /*0070*/ 	.word	index@(_Z13median_kernelPfS_iiii)
        /*0074*/ 	.word	0x00000020


	//----- nvinfo : EIATTR_FRAME_SIZE
	.align		4
.L_19:
        /*0078*/ 	.byte	0x04, 0x11
        /*007a*/ 	.short	(.L_21 - .L_20)
	.align		4
.L_20:
        /*007c*/ 	.word	index@(_Z13median_kernelPfS_iiii)
        /*0080*/ 	.word	0x00000000


	//----- nvinfo : EIATTR_MIN_STACK_SIZE
	.align		4
.L_21:
        /*0084*/ 	.byte	0x04, 0x12
        /*0086*/ 	.short	(.L_23 - .L_22)
	.align		4
.L_22:
        /*0088*/ 	.word	index@(_Z13median_kernelPfS_iiii)
        /*008c*/ 	.word	0x00000000


	//----- nvinfo : EIATTR_MIN_STACK_SIZE
	.align		4
.L_23:
        /*0090*/ 	.byte	0x04, 0x12
        /*0092*/ 	.short	(.L_25 - .L_24)
	.align		4
.L_24:
        /*0094*/ 	.word	index@(_Z11sqrt_kernelPfiiii)
        /*0098*/ 	.word	0x00000000


	//----- nvinfo : EIATTR_MIN_STACK_SIZE
	.align		4
.L_25:
        /*009c*/ 	.byte	0x04, 0x12
        /*009e*/ 	.short	(.L_27 - .L_26)
	.align		4
.L_26:
        /*00a0*/ 	.word	index@(_Z20instance_norm_kernelPfiiii)
        /*00a4*/ 	.word	0x00000000


	//----- nvinfo : EIATTR_MIN_STACK_SIZE
	.align		4
.L_27:
        /*00a8*/ 	.byte	0x04, 0x12
        /*00aa*/ 	.short	(.L_29 - .L_28)
	.align		4
.L_28:
        /*00ac*/ 	.word	index@(_Z14forward_kernelPKfPfiiiiii)
        /*00b0*/ 	.word	0x00000000
.L_29:


//--------------------- .nv.compat                --------------------------
	.section	.nv.compat,"",@"SHT_CUDA_COMPAT_INFO"
	.align	4
        /*0000*/ 	.byte	0x02, 0x09, 0x00, 0x00, 0x02, 0x02, 0x01, 0x00, 0x02, 0x05, 0x05, 0x00, 0x03, 0x07, 0x01, 0x01
        /*0010*/ 	.byte	0x02, 0x03, 0x00, 0x00, 0x02, 0x06, 0x01, 0x00, 0x04, 0x0b, 0x08, 0x00, 0x01, 0x00, 0x00, 0x00
        /*0020*/ 	.byte	0x00, 0x00, 0x00, 0x00


//--------------------- .nv.info._Z13median_kernelPfS_iiii --------------------------
	.section	.nv.info._Z13median_kernelPfS_iiii,"",@"SHT_CUDA_INFO"
	.sectionflags	@""
	.align	4


	//----- nvinfo : EIATTR_CUDA_API_VERSION
	.align		4
        /*0000*/ 	.byte	0x04, 0x37
        /*0002*/ 	.short	(.L_31 - .L_30)
.L_30:
        /*0004*/ 	.word	0x00000082


	//----- nvinfo : EIATTR_KPARAM_INFO
	.align		4
.L_31:
        /*0008*/ 	.byte	0x04, 0x17
        /*000a*/ 	.short	(.L_33 - .L_32)
.L_32:
        /*000c*/ 	.word	0x00000000
        /*0010*/ 	.short	0x0005
        /*0012*/ 	.short	0x001c
        /*0014*/ 	.byte	0x00, 0xf0, 0x11, 0x00


	//----- nvinfo : EIATTR_KPARAM_INFO
	.align		4
.L_33:
        /*0018*/ 	.byte	0x04, 0x17
        /*001a*/ 	.short	(.L_35 - .L_34)
.L_34:
        /*001c*/ 	.word	0x00000000
        /*0020*/ 	.short	0x0004
        /*0022*/ 	.short	0x0018
        /*0024*/ 	.byte	0x00, 0xf0, 0x11, 0x00


	//----- nvinfo : EIATTR_KPARAM_INFO
	.align		4
.L_35:
        /*0028*/ 	.byte	0x04, 0x17
        /*002a*/ 	.short	(.L_37 - .L_36)
.L_36:
        /*002c*/ 	.word	0x00000000
        /*0030*/ 	.short	0x0003
        /*0032*/ 	.short	0x0014
        /*0034*/ 	.byte	0x00, 0xf0, 0x11, 0x00


	//----- nvinfo : EIATTR_KPARAM_INFO
	.align		4
.L_37:
        /*0038*/ 	.byte	0x04, 0x17
        /*003a*/ 	.short	(.L_39 - .L_38)
.L_38:
        /*003c*/ 	.word	0x00000000
        /*0040*/ 	.short	0x0002
        /*0042*/ 	.short	0x0010
        /*0044*/ 	.byte	0x00, 0xf0, 0x11, 0x00


	//----- nvinfo : EIATTR_KPARAM_INFO
	.align		4
.L_39:
        /*0048*/ 	.byte	0x04, 0x17
        /*004a*/ 	.short	(.L_41 - .L_40)
.L_40:
        /*004c*/ 	.word	0x00000000
        /*0050*/ 	.short	0x0001
        /*0052*/ 	.short	0x0008
        /*0054*/ 	.byte	0x00, 0xf5, 0x21, 0x00


	//----- nvinfo : EIATTR_KPARAM_INFO
	.align		4
.L_41:
        /*0058*/ 	.byte	0x04, 0x17
        /*005a*/ 	.short	(.L_43 - .L_42)
.L_42:
        /*005c*/ 	.word	0x00000000
        /*0060*/ 	.short	0x0000
        /*0062*/ 	.short	0x0000
        /*0064*/ 	.byte	0x00, 0xf5, 0x21, 0x00


	//----- nvinfo : EIATTR_SPARSE_MMA_MASK
	.align		4
.L_43:
        /*0068*/ 	.byte	0x03, 0x50
        /*006a*/ 	.short	0x0000


	//----- nvinfo : EIATTR_MAXREG_COUNT
	.align		4
        /*006c*/ 	.byte	0x03, 0x1b
        /*006e*/ 	.short	0x00ff


	//----- nvinfo : EIATTR_MERCURY_ISA_VERSION
	.align		4
        /*0070*/ 	.byte	0x03, 0x5f
        /*0072*/ 	.short	0x0101


	//----- nvinfo : EIATTR_VRC_CTA_INIT_COUNT
	.align		4
        /*0074*/ 	.byte	0x02, 0x4a
	.zero		1
	.zero		1


	//----- nvinfo : EIATTR_EXIT_INSTR_OFFSETS
	.align		4
        /*0078*/ 	.byte	0x04, 0x1c
        /*007a*/ 	.short	(.L_45 - .L_44)


	//   ....[0]....
.L_44:
        /*007c*/ 	.word	0x000000e0


	//   ....[1]....
        /*0080*/ 	.word	0x00000af0


	//   ....[2]....
        /*0084*/ 	.word	0x00000df0


	//   ....[3]....
        /*0088*/ 	.word	0x00000f90


	//   ....[4]....
        /*008c*/ 	.word	0x000010b0


	//   ....[5]....
        /*0090*/ 	.word	0x00001140


	//----- nvinfo : EIATTR_CBANK_PARAM_SIZE
	.align		4
.L_45:
        /*0094*/ 	.byte	0x03, 0x19
        /*0096*/ 	.short	0x0020


	//----- nvinfo : EIATTR_PARAM_CBANK
	.align		4
        /*0098*/ 	.byte	0x04, 0x0a
        /*009a*/ 	.short	(.L_47 - .L_46)
	.align		4
.L_46:
        /*009c*/ 	.word	index@(.nv.constant0._Z13median_kernelPfS_iiii)
        /*00a0*/ 	.short	0x0380
        /*00a2*/ 	.short	0x0020


	//----- nvinfo : EIATTR_SW_WAR
	.align		4
.L_47:
        /*00a4*/ 	.byte	0x04, 0x36
        /*00a6*/ 	.short	(.L_49 - .L_48)
.L_48:
        /*00a8*/ 	.word	0x00000008
.L_49:


//--------------------- .nv.info._Z11sqrt_kernelPfiiii --------------------------
	.section	.nv.info._Z11sqrt_kernelPfiiii,"",@"SHT_CUDA_INFO"
	.sectionflags	@""
	.align	4


	//----- nvinfo : EIATTR_CUDA_API_VERSION
	.align		4
        /*0000*/ 	.byte	0x04, 0x37
        /*0002*/ 	.short	(.L_51 - .L_50)
.L_50:
        /*0004*/ 	.word	0x00000082


	//----- nvinfo : EIATTR_KPARAM_INFO
	.align		4
.L_51:
        /*0008*/ 	.byte	0x04, 0x17
        /*000a*/ 	.short	(.L_53 - .L_52)
.L_52:
        /*000c*/ 	.word	0x00000000
        /*0010*/ 	.short	0x0004
        /*0012*/ 	.short	0x0014
        /*0014*/ 	.byte	0x00, 0xf0, 0x11, 0x00


	//----- nvinfo : EIATTR_KPARAM_INFO
	.align		4
.L_53:
        /*0018*/ 	.byte	0x04, 0x17
        /*001a*/ 	.short	(.L_55 - .L_54)
.L_54:
        /*001c*/ 	.word	0x00000000
        /*0020*/ 	.short	0x0003
        /*0022*/ 	.short	0x0010
        /*0024*/ 	.byte	0x00, 0xf0, 0x11, 0x00


	//----- nvinfo : EIATTR_KPARAM_INFO
	.align		4
.L_55:
        /*0028*/ 	.byte	0x04, 0x17
        /*002a*/ 	.short	(.L_57 - .L_56)
.L_56:
        /*002c*/ 	.word	0x00000000
        /*0030*/ 	.short	0x0002
        /*0032*/ 	.short	0x000c
        /*0034*/ 	.byte	0x00, 0xf0, 0x11, 0x00


	//----- nvinfo : EIATTR_KPARAM_INFO
	.align		4
.L_57:
        /*0038*/ 	.byte	0x04, 0x17
        /*003a*/ 	.short	(.L_59 - .L_58)
.L_58:
        /*003c*/ 	.word	0x00000000
        /*0040*/ 	.short	0x0001
        /*0042*/ 	.short	0x0008
        /*0044*/ 	.byte	0x00, 0xf0, 0x11, 0x00


	//----- nvinfo : EIATTR_KPARAM_INFO
	.align		4
.L_59:
        /*0048*/ 	.byte	0x04, 0x17
        /*004a*/ 	.short	(.L_61 - .L_60)
.L_60:
        /*004c*/ 	.word	0x00000000
        /*0050*/ 	.short	0x0000
        /*0052*/ 	.short	0x0000
        /*0054*/ 	.byte	0x00, 0xf5, 0x21, 0x00


	//----- nvinfo : EIATTR_SPARSE_MMA_MASK
	.align		4
.L_61:
        /*0058*/ 	.byte	0x03, 0x50
        /*005a*/ 	.short	0x0000


	//----- nvinfo : EIATTR_MAXREG_COUNT
	.align		4
        /*005c*/ 	.byte	0x03, 0x1b
        /*005e*/ 	.short	0x00ff


	//----- nvinfo : EIATTR_MERCURY_ISA_VERSION
	.align		4
        /*0060*/ 	.byte	0x03, 0x5f
        /*0062*/ 	.short	0x0101


	//----- nvinfo : EIATTR_VRC_CTA_INIT_COUNT
	.align		4
        /*0064*/ 	.byte	0x02, 0x4a
	.zero		1
	.zero		1


	//----- nvinfo : EIATTR_EXIT_INSTR_OFFSETS
	.align		4
        /*0068*/ 	.byte	0x04, 0x1c
        /*006a*/ 	.short	(.L_63 - .L_62)


	//   ....[0]....
.L_62:
        /*006c*/ 	.word	0x000000f0


	//   ....[1]....
        /*0070*/ 	.word	0x00002e30


	//----- nvinfo : EIATTR_CRS_STACK_SIZE
	.align		4
.L_63:
        /*0074*/ 	.byte	0x04, 0x1e
        /*0076*/ 	.short	(.L_65 - .L_64)
.L_64:
        /*0078*/ 	.word	0x00000000


	//----- nvinfo : EIATTR_CBANK_PARAM_SIZE
	.align		4
.L_65:
        /*007c*/ 	.byte	0x03, 0x19
        /*007e*/ 	.short	0x0018


	//----- nvinfo : EIATTR_PARAM_CBANK
	.align		4
        /*0080*/ 	.byte	0x04, 0x0a
        /*0082*/ 	.short	(.L_67 - .L_66)
	.align		4
.L_66:
        /*0084*/ 	.word	index@(.nv.constant0._Z11sqrt_kernelPfiiii)
        /*0088*/ 	.short	0x0380
        /*008a*/ 	.short	0x0018


	//----- nvinfo : EIATTR_SW_WAR
	.align		4
.L_67:
        /*008c*/ 	.byte	0x04, 0x36
        /*008e*/ 	.short	(.L_69 - .L_68)
.L_68:
        /*0090*/ 	.word	0x00000008
.L_69:


//--------------------- .nv.info._Z20instance_norm_kernelPfiiii --------------------------
	.section	.nv.info._Z20instance_norm_kernelPfiiii,"",@"SHT_CUDA_INFO"
	.sectionflags	@""
	.align	4


	//----- nvinfo : EIATTR_CUDA_API_VERSION
	.align		4
        /*0000*/ 	.byte	0x04, 0x37
        /*0002*/ 	.short	(.L_71 - .L_70)
.L_70:
        /*0004*/ 	.word	0x00000082


	//----- nvinfo : EIATTR_KPARAM_INFO
	.align		4
.L_71:
        /*0008*/ 	.byte	0x04, 0x17
        /*000a*/ 	.short	(.L_73 - .L_72)
.L_72:
        /*000c*/ 	.word	0x00000000
        /*0010*/ 	.short	0x0004
        /*0012*/ 	.short	0x0014
        /*0014*/ 	.byte	0x00, 0xf0, 0x11, 0x00


	//----- nvinfo : EIATTR_KPARAM_INFO
	.align		4
.L_73:
        /*0018*/ 	.byte	0x04, 0x17
        /*001a*/ 	.short	(.L_75 - .L_74)
.L_74:
        /*001c*/ 	.word	0x00000000
        /*0020*/ 	.short	0x0003
        /*0022*/ 	.short	0x0010
        /*0024*/ 	.byte	0x00, 0xf0, 0x11, 0x00


	//----- nvinfo : EIATTR_KPARAM_INFO
	.align		4
.L_75:
        /*0028*/ 	.byte	0x04, 0x17
        /*002a*/ 	.short	(.L_77 - .L_76)
.L_76:
        /*002c*/ 	.word	0x00000000
        /*0030*/ 	.short	0x0002
        /*0032*/ 	.short	0x000c
        /*0034*/ 	.byte	0x00, 0xf0, 0x11, 0x00


	//----- nvinfo : EIATTR_KPARAM_INFO
	.align		4
.L_77:
        /*0038*/ 	.byte	0x04, 0x17
        /*003a*/ 	.short	(.L_79 - .L_78)
.L_78:
        /*003c*/ 	.word	0x00000000
        /*0040*/ 	.short	0x0001
        /*0042*/ 	.short	0x0008
        /*0044*/ 	.byte	0x00, 0xf0, 0x11, 0x00


	//----- nvinfo : EIATTR_KPARAM_INFO
	.align		4
.L_79:
        /*0048*/ 	.byte	0x04, 0x17
        /*004a*/ 	.short	(.L_81 - .L_80)
.L_80:
        /*004c*/ 	.word	0x00000000
        /*0050*/ 	.short	0x0000
        /*0052*/ 	.short	0x0000
        /*0054*/ 	.byte	0x00, 0xf5, 0x21, 0x00


	//----- nvinfo : EIATTR_SPARSE_MMA_MASK
	.align		4
.L_81:
        /*0058*/ 	.byte	0x03, 0x50
        /*005a*/ 	.short	0x0000


	//----- nvinfo : EIATTR_MAXREG_COUNT
	.align		4
        /*005c*/ 	.byte	0x03, 0x1b
        /*005e*/ 	.short	0x00ff


	//----- nvinfo : EIATTR_MERCURY_ISA_VERSION
	.align		4
        /*0060*/ 	.byte	0x03, 0x5f
        /*0062*/ 	.short	0x0101


	//----- nvinfo : EIATTR_VRC_CTA_INIT_COUNT
	.align		4
        /*0064*/ 	.byte	0x02, 0x4a
	.zero		1
	.zero		1


	//----- nvinfo : EIATTR_EXIT_INSTR_OFFSETS
	.align		4
        /*0068*/ 	.byte	0x04, 0x1c
        /*006a*/ 	.short	(.L_83 - .L_82)


	//   ....[0]....
.L_82:
        /*006c*/ 	.word	0x000000e0


	//   ....[1]....
        /*0070*/ 	.word	0x00000120


	//   ....[2]....
        /*0074*/ 	.word	0x00002ee0


	//----- nvinfo : EIATTR_CRS_STACK_SIZE
	.align		4
.L_83:
        /*0078*/ 	.byte	0x04, 0x1e
        /*007a*/ 	.short	(.L_85 - .L_84)
.L_84:
        /*007c*/ 	.word	0x00000000


	//----- nvinfo : EIATTR_CBANK_PARAM_SIZE
	.align		4
.L_85:
        /*0080*/ 	.byte	0x03, 0x19
        /*0082*/ 	.short	0x0018


	//----- nvinfo : EIATTR_PARAM_CBANK
	.align		4
        /*0084*/ 	.byte	0x04, 0x0a
        /*0086*/ 	.short	(.L_87 - .L_86)
	.align		4
.L_86:
        /*0088*/ 	.word	index@(.nv.constant0._Z20instance_norm_kernelPfiiii)
        /*008c*/ 	.short	0x0380
        /*008e*/ 	.short	0x0018


	//----- nvinfo : EIATTR_SW_WAR
	.align		4
.L_87:
        /*0090*/ 	.byte	0x04, 0x36
        /*0092*/ 	.short	(.L_89 - .L_88)
.L_88:
        /*0094*/ 	.word	0x00000008
.L_89:


//--------------------- .nv.info._Z14forward_kernelPKfPfiiiiii --------------------------
	.section	.nv.info._Z14forward_kernelPKfPfiiiiii,"",@"SHT_CUDA_INFO"
	.sectionflags	@""
	.align	4


	//----- nvinfo : EIATTR_CUDA_API_VERSION
	.align		4
        /*0000*/ 	.byte	0x04, 0x37
        /*0002*/ 	.short	(.L_91 - .L_90)
.L_90:
        /*0004*/ 	.word	0x00000082


	//----- nvinfo : EIATTR_KPARAM_INFO
	.align		4
.L_91:
        /*0008*/ 	.byte	0x04, 0x17
        /*000a*/ 	.short	(.L_93 - .L_92)
.L_92:
        /*000c*/ 	.word	0x00000000
        /*0010*/ 	.short	0x0007
        /*0012*/ 	.short	0x0024
        /*0014*/ 	.byte	0x00, 0xf0, 0x11, 0x00


	//----- nvinfo : EIATTR_KPARAM_INFO
	.align		4
.L_93:
        /*0018*/ 	.byte	0x04, 0x17
        /*001a*/ 	.short	(.L_95 - .L_94)
.L_94:
        /*001c*/ 	.word	0x00000000
        /*0020*/ 	.short	0x0006
        /*0022*/ 	.short	0x0020
        /*0024*/ 	.byte	0x00, 0xf0, 0x11, 0x00


	//----- nvinfo : EIATTR_KPARAM_INFO
	.align		4
.L_95:
        /*0028*/ 	.byte	0x04, 0x17
        /*002a*/ 	.short	(.L_97 - .L_96)
.L_96:
        /*002c*/ 	.word	0x00000000
        /*0030*/ 	.short	0x0005
        /*0032*/ 	.short	0x001c
        /*0034*/ 	.byte	0x00, 0xf0, 0x11, 0x00


	//----- nvinfo : EIATTR_KPARAM_INFO
	.align		4
.L_97:
        /*0038*/ 	.byte	0x04, 0x17
        /*003a*/ 	.short	(.L_99 - .L_98)
.L_98:
        /*003c*/ 	.word	0x00000000
        /*0040*/ 	.short	0x0004
        /*0042*/ 	.short	0x0018
        /*0044*/ 	.byte	0x00, 0xf0, 0x11, 0x00


	//----- nvinfo : EIATTR_KPARAM_INFO
	.align		4
.L_99:
        /*0048*/ 	.byte	0x04, 0x17
        /*004a*/ 	.short	(.L_101 - .L_100)
.L_100:
        /*004c*/ 	.word	0x00000000
        /*0050*/ 	.short	0x0003
        /*0052*/ 	.short	0x0014
        /*0054*/ 	.byte	0x00, 0xf0, 0x11, 0x00


	//----- nvinfo : EIATTR_KPARAM_INFO
	.align		4
.L_101:
        /*0058*/ 	.byte	0x04, 0x17
        /*005a*/ 	.short	(.L_103 - .L_102)
.L_102:
        /*005c*/ 	.word	0x00000000
        /*0060*/ 	.short	0x0002
        /*0062*/ 	.short	0x0010
        /*0064*/ 	.byte	0x00, 0xf0, 0x11, 0x00


	//----- nvinfo : EIATTR_KPARAM_INFO
	.align		4
.L_103:
        /*0068*/ 	.byte	0x04, 0x17
        /*006a*/ 	.short	(.L_105 - .L_104)
.L_104:
        /*006c*/ 	.word	0x00000000
        /*0070*/ 	.short	0x0001
        /*0072*/ 	.short	0x0008
        /*0074*/ 	.byte	0x00, 0xf5, 0x21, 0x00


	//----- nvinfo : EIATTR_KPARAM_INFO
	.align		4
.L_105:
        /*0078*/ 	.byte	0x04, 0x17
        /*007a*/ 	.short	(.L_107 - .L_106)
.L_106:
        /*007c*/ 	.word	0x00000000
        /*0080*/ 	.short	0x0000
        /*0082*/ 	.short	0x0000
        /*0084*/ 	.byte	0x00, 0xf5, 0x21, 0x00


	//----- nvinfo : EIATTR_SPARSE_MMA_MASK
	.align		4
.L_107:
        /*0088*/ 	.byte	0x03, 0x50
        /*008a*/ 	.short	0x0000


	//----- nvinfo : EIATTR_MAXREG_COUNT
	.align		4
        /*008c*/ 	.byte	0x03, 0x1b
        /*008e*/ 	.short	0x00ff


	//----- nvinfo : EIATTR_MERCURY_ISA_VERSION
	.align		4
        /*0090*/ 	.byte	0x03, 0x5f
        /*0092*/ 	.short	0x0101


	//----- nvinfo : EIATTR_VRC_CTA_INIT_COUNT
	.align		4
        /*0094*/ 	.byte	0x02, 0x4a
	.zero		1
	.zero		1


	//----- nvinfo : EIATTR_EXIT_INSTR_OFFSETS
	.align		4
        /*0098*/ 	.byte	0x04, 0x1c
        /*009a*/ 	.short	(.L_109 - .L_108)


	//   ....[0]....
.L_108:
        /*009c*/ 	.word	0x00000100


	//   ....[1]....
        /*00a0*/ 	.word	0x00000b90


	//   ....[2]....
        /*00a4*/ 	.word	0x00001230


	//----- nvinfo : EIATTR_CRS_STACK_SIZE
	.align		4
.L_109:
        /*00a8*/ 	.byte	0x04, 0x1e
        /*00aa*/ 	.short	(.L_111 - .L_110)
.L_110:
        /*00ac*/ 	.word	0x00000000


	//----- nvinfo : EIATTR_CBANK_PARAM_SIZE
	.align		4
.L_111:
        /*00b0*/ 	.byte	0x03, 0x19
        /*00b2*/ 	.short	0x0028


	//----- nvinfo : EIATTR_PARAM_CBANK
	.align		4
        /*00b4*/ 	.byte	0x04, 0x0a
        /*00b6*/ 	.short	(.L_113 - .L_112)
	.align		4
.L_112:
        /*00b8*/ 	.word	index@(.nv.constant0._Z14forward_kernelPKfPfiiiiii)
        /*00bc*/ 	.short	0x0380
        /*00be*/ 	.short	0x0028


	//----- nvinfo : EIATTR_SW_WAR
	.align		4
.L_113:
        /*00c0*/ 	.byte	0x04, 0x36
        /*00c2*/ 	.short	(.L_115 - .L_114)
.L_114:
        /*00c4*/ 	.word	0x00000008
.L_115:


//--------------------- .nv.callgraph             --------------------------
	.section	.nv.callgraph,"",@"SHT_CUDA_CALLGRAPH"
	.align	4
	.sectionentsize	8
	.align		4
        /*0000*/ 	.word	0x00000000
	.align		4
        /*0004*/ 	.word	0xffffffff
	.align		4
        /*0008*/ 	.word	0x00000000
	.align		4
        /*000c*/ 	.word	0xfffffffe
	.align		4
        /*0010*/ 	.word	0x00000000
	.align		4
        /*0014*/ 	.word	0xfffffffd
	.align		4
        /*0018*/ 	.word	0x00000000
	.align		4
        /*001c*/ 	.word	0xfffffffc


//--------------------- .text._Z13median_kernelPfS_iiii --------------------------
	.section	.text._Z13median_kernelPfS_iiii,"ax",@progbits
	.align	128
        .global         _Z13median_kernelPfS_iiii
        .type           _Z13median_kernelPfS_iiii,@function
        .size           _Z13median_kernelPfS_iiii,(.L_x_204 - _Z13median_kernelPfS_iiii)
        .other          _Z13median_kernelPfS_iiii,@"STO_CUDA_ENTRY STV_DEFAULT"
_Z13median_kernelPfS_iiii:
.text._Z13median_kernelPfS_iiii:
[----:B------:R-:W-:Y:S01]  /*0000*/  LDC R1, c[0x0][0x37c] ;  /* 0x0000df00ff017b82 */ /* 0x000fe20000000800 */
[----:B------:R-:W0:Y:S07]  /*0010*/  S2R R3, SR_TID.X ;  /* 0x0000000000037919 */ /* 0x000e2e0000002100 */
[----:B------:R-:W1:Y:S01]  /*0020*/  LDC R7, c[0x0][0x364] ;  /* 0x0000d900ff077b82 */ /* 0x000e620000000800 */
[----:B------:R-:W1:Y:S07]  /*0030*/  S2R R0, SR_TID.Y ;  /* 0x0000000000007919 */ /* 0x000e6e0000002200 */
[----:B------:R-:W0:Y:S08]  /*0040*/  S2UR UR5, SR_CTAID.X ;  /* 0x00000000000579c3 */ /* 0x000e300000002500 */
[----:B------:R-:W0:Y:S08]  /*0050*/  LDC R4, c[0x0][0x360] ;  /* 0x0000d800ff047b82 */ /* 0x000e300000000800 */
[----:B------:R-:W1:Y:S08]  /*0060*/  S2UR UR4, SR_CTAID.Y ;  /* 0x00000000000479c3 */ /* 0x000e700000002600 */
[----:B------:R-:W2:Y:S08]  /*0070*/  LDC.64 R8, c[0x0][0x398] ;  /* 0x0000e600ff087b82 */ /* 0x000eb00000000a00 */
[----:B------:R-:W3:Y:S01]  /*0080*/  LDC R2, c[0x0][0x390] ;  /* 0x0000e400ff027b82 */ /* 0x000ee20000000800 */
[----:B0-----:R-:W-:-:S02]  /*0090*/  IMAD R4, R4, UR5, R3 ;  /* 0x0000000504047c24 */ /* 0x001fc4000f8e0203 */
[----:B-1----:R-:W-:-:S03]  /*00a0*/  IMAD R7, R7, UR4, R0 ;  /* 0x0000000407077c24 */ /* 0x002fc6000f8e0200 */
[----:B--2---:R-:W-:-:S04]  /*00b0*/  ISETP.GE.AND P0, PT, R4, R9, PT ;  /* 0x000000090400720c */ /* 0x004fc80003f06270 */
[----:B------:R-:W-:-:S04]  /*00c0*/  ISETP.GE.OR P0, PT, R7, R8, P0 ;  /* 0x000000080700720c */ /* 0x000fc80000706670 */
[----:B---3--:R-:W-:-:S13]  /*00d0*/  ISETP.LT.OR P0, PT, R2, 0x1, P0 ;  /* 0x000000010200780c */ /* 0x008fda0000701670 */
[----:B------:R-:W-:Y:S05]  /*00e0*/  @P0 EXIT ;  /* 0x000000000000094d */ /* 0x000fea0003800000 */
[----:B------:R-:W0:Y:S01]  /*00f0*/  LDCU UR5, c[0x0][0x394] ;  /* 0x00007280ff0577ac */ /* 0x000e220008000800 */
[-C--:B------:R-:W-:Y:S02]  /*0100*/  IMAD R0, R8, R9.reuse, RZ ;  /* 0x0000000908007224 */ /* 0x080fe400078e02ff */
[----:B------:R-:W-:Y:S01]  /*0110*/  IMAD R7, R7, R9, R4 ;  /* 0x0000000907077224 */ /* 0x000fe200078e0204 */
[----:B------:R-:W1:Y:S01]  /*0120*/  LDCU.64 UR14, c[0x0][0x358] ;  /* 0x00006b00ff0e77ac */ /* 0x000e620008000a00 */
[----:B0-----:R-:W-:Y:S02]  /*0130*/  UISETP.GE.AND UP0, UPT, UR5, 0x2, UPT ;  /* 0x000000020500788c */ /* 0x001fe4000bf06270 */
[----:B------:R-:W-:-:S07]  /*0140*/  IMAD R6, R0, UR5, RZ ;  /* 0x0000000500067c24 */ /* 0x000fce000f8e02ff */
[----:B-1----:R-:W-:Y:S05]  /*0150*/  BRA.U !UP0, `(.L_x_0) ;  /* 0x00000009086c7547 */ /* 0x002fea000b800000 */
[----:B------:R-:W0:Y:S01]  /*0160*/  LDCU.64 UR6, c[0x0][0x380] ;  /* 0x00007000ff0677ac */ /* 0x000e220008000a00 */
[----:B------:R-:W-:Y:S02]  /*0170*/  UIADD3 UR12, UPT, UPT, UR5, 0xf, URZ ;  /* 0x0000000f050c7890 */ /* 0x000fe4000fffe0ff */
[----:B------:R-:W-:Y:S02]  /*0180*/  UIADD3 UR11, UPT, UPT, UR5, -0x1, URZ ;  /* 0xffffffff050b7890 */ /* 0x000fe4000fffe0ff */
[----:B------:R-:W-:Y:S02]  /*0190*/  ULOP3.LUT UR4, UR12, 0xf, URZ, 0xc0, !UPT ;  /* 0x0000000f0c047892 */ /* 0x000fe4000f8ec0ff */
[----:B------:R-:W-:Y:S02]  /*01a0*/  ULOP3.LUT UR8, UR11, 0xfffffff0, URZ, 0xc0, !UPT ;  /* 0xfffffff00b087892 */ /* 0x000fe4000f8ec0ff */
[----:B------:R-:W-:Y:S02]  /*01b0*/  UIADD3 UR4, UPT, UPT, UR4, -0x1, URZ ;  /* 0xffffffff04047890 */ /* 0x000fe4000fffe0ff */
[----:B------:R-:W-:-:S02]  /*01c0*/  UIADD3 UR8, UPT, UPT, -UR8, URZ, URZ ;  /* 0x000000ff08087290 */ /* 0x000fc4000fffe1ff */
[----:B0-----:R-:W-:Y:S02]  /*01d0*/  UIADD3 UR9, UP0, UPT, UR6, 0x20, URZ ;  /* 0x0000002006097890 */ /* 0x001fe4000ff1e0ff */
[----:B------:R-:W-:Y:S02]  /*01e0*/  UIADD3 UR6, UPT, UPT, UR5, 0x7, URZ ;  /* 0x0000000705067890 */ /* 0x000fe4000fffe0ff */
[----:B------:R-:W-:Y:S02]  /*01f0*/  UIADD3.X UR10, UPT, UPT, URZ, UR7, URZ, UP0, !UPT ;  /* 0x00000007ff0a7290 */ /* 0x000fe400087fe4ff */
[----:B------:R-:W-:Y:S02]  /*0200*/  ULOP3.LUT UR7, UR6, 0x7, URZ, 0xc0, !UPT ;  /* 0x0000000706077892 */ /* 0x000fe4000f8ec0ff */
[----:B------:R-:W-:Y:S02]  /*0210*/  UISETP.GE.U32.AND UP0, UPT, UR4, 0x7, UPT ;  /* 0x000000070400788c */ /* 0x000fe4000bf06070 */
[----:B------:R-:W-:-:S02]  /*0220*/  UIADD3 UR7, UPT, UPT, UR7, -0x1, URZ ;  /* 0xffffffff07077890 */ /* 0x000fc4000fffe0ff */
[----:B------:R-:W-:Y:S02]  /*0230*/  UIADD3 UR5, UPT, UPT, UR5, -0x2, URZ ;  /* 0xfffffffe05057890 */ /* 0x000fe4000fffe0ff */
[----:B------:R-:W-:Y:S02]  /*0240*/  ULOP3.LUT UR6, UR6, 0x3, URZ, 0xc0, !UPT ;  /* 0x0000000306067892 */ /* 0x000fe4000f8ec0ff */
[----:B------:R-:W-:Y:S01]  /*0250*/  UISETP.GE.U32.AND UP1, UPT, UR7, 0x3, UPT ;  /* 0x000000030700788c */ /* 0x000fe2000bf26070 */
[----:B------:R-:W-:-:S10]  /*0260*/  UMOV UR4, URZ ;  /* 0x000000ff00047c82 */ /* 0x000fd40008000000 */
.L_x_6:
[----:B0-----:R-:W0:Y:S01]  /*0270*/  LDC.64 R2, c[0x0][0x380] ;  /* 0x0000e000ff027b82 */ /* 0x001e220000000a00 */
[----:B------:R-:W-:-:S04]  /*0280*/  IMAD R11, R6, UR4, R7 ;  /* 0x00000004060b7c24 */ /* 0x000fc8000f8e0207 */
[----:B0-----:R-:W-:-:S05]  /*0290*/  IMAD.WIDE R2, R11, 0x4, R2 ;  /* 0x000000040b027825 */ /* 0x001fca00078e0202 */
[----:B------:R0:W5:Y:S01]  /*02a0*/  LDG.E R8, desc[UR14][R2.64] ;  /* 0x0000000e02087981 */ /* 0x000162000c1e1900 */
[----:B------:R-:W-:Y:S01]  /*02b0*/  UISETP.GE.U32.AND UP2, UPT, UR5, 0xf, UPT ;  /* 0x0000000f0500788c */ /* 0x000fe2000bf46070 */
[----:B------:R-:W-:-:S08]  /*02c0*/  IMAD.MOV.U32 R9, RZ, RZ, 0x1 ;  /* 0x00000001ff097424 */ /* 0x000fd000078e00ff */
[----:B0-----:R-:W-:Y:S05]  /*02d0*/  BRA.U !UP2, `(.L_x_1) ;  /* 0x000000010af07547 */ /* 0x001fea000b800000 */
[----:B------:R-:W-:Y:S01]  /*02e0*/  IMAD.U32 R4, RZ, RZ, UR9 ;  /* 0x00000009ff047e24 */ /* 0x000fe2000f8e00ff */
[----:B------:R-:W-:Y:S01]  /*02f0*/  UMOV UR7, UR8 ;  /* 0x0000000800077c82 */ /* 0x000fe20008000000 */
[----:B------:R-:W-:Y:S02]  /*0300*/  IMAD.U32 R5, RZ, RZ, UR10 ;  /* 0x0000000aff057e24 */ /* 0x000fe4000f8e00ff */
[----:B------:R-:W-:Y:S02]  /*0310*/  IMAD.MOV.U32 R9, RZ, RZ, RZ ;  /* 0x000000ffff097224 */ /* 0x000fe400078e00ff */
[----:B------:R-:W-:-:S07]  /*0320*/  IMAD.WIDE R4, R11, 0x4, R4 ;  /* 0x000000040b047825 */ /* 0x000fce00078e0204 */
.L_x_2:
[----:B------:R-:W2:Y:S04]  /*0330*/  LDG.E R21, desc[UR14][R4.64+-0x1c] ;  /* 0xffffe40e04157981 */ /* 0x000ea8000c1e1900 */
[----:B------:R-:W3:Y:S04]  /*0340*/  LDG.E R23, desc[UR14][R4.64+-0x18] ;  /* 0xffffe80e04177981 */ /* 0x000ee8000c1e1900 */
[----:B------:R-:W4:Y:S04]  /*0350*/  LDG.E R25, desc[UR14][R4.64+-0x14] ;  /* 0xffffec0e04197981 */ /* 0x000f28000c1e1900 */
        /* <DEDUP_REMOVED lines=12> */
[----:B------:R0:W4:Y:S01]  /*0420*/  LDG.E R10, desc[UR14][R4.64+0x20] ;  /* 0x0000200e040a7981 */ /* 0x000122000c1e1900 */
[----:B------:R-:W-:Y:S01]  /*0430*/  UIADD3 UR7, UPT, UPT, UR7, 0x10, URZ ;  /* 0x0000001007077890 */ /* 0x000fe2000fffe0ff */
[----:B------:R-:W-:-:S03]  /*0440*/  VIADD R9, R9, 0x10 ;  /* 0x0000001009097836 */ /* 0x000fc60000000000 */
[----:B------:R-:W-:Y:S01]  /*0450*/  UISETP.NE.AND UP2, UPT, UR7, URZ, UPT ;  /* 0x000000ff0700728c */ /* 0x000fe2000bf45270 */
[----:B0-----:R-:W-:-:S05]  /*0460*/  IADD3 R4, P1, PT, R4, 0x40, RZ ;  /* 0x0000004004047810 */ /* 0x001fca0007f3e0ff */
[----:B------:R-:W-:Y:S01]  /*0470*/  IMAD.X R5, RZ, RZ, R5, P1 ;  /* 0x000000ffff057224 */ /* 0x000fe200008e0605 */
[----:B--2--5:R-:W-:-:S04]  /*0480*/  FSETP.GEU.AND P0, PT, R21, R8, PT ;  /* 0x000000081500720b */ /* 0x024fc80003f0e000 */
[----:B------:R-:W-:-:S04]  /*0490*/  FSEL R8, R21, R8, !P0 ;  /* 0x0000000815087208 */ /* 0x000fc80004000000 */
[----:B---3--:R-:W-:-:S04]  /*04a0*/  FSETP.GEU.AND P0, PT, R23, R8, PT ;  /* 0x000000081700720b */ /* 0x008fc80003f0e000 */
[----:B------:R-:W-:-:S04]  /*04b0*/  FSEL R8, R23, R8, !P0 ;  /* 0x0000000817087208 */ /* 0x000fc80004000000 */
[----:B----4-:R-:W-:-:S04]  /*04c0*/  FSETP.GEU.AND P0, PT, R25, R8, PT ;  /* 0x000000081900720b */ /* 0x010fc80003f0e000 */
[----:B------:R-:W-:-:S04]  /*04d0*/  FSEL R8, R25, R8, !P0 ;  /* 0x0000000819087208 */ /* 0x000fc80004000000 */
[----:B------:R-:W-:-:S04]  /*04e0*/  FSETP.GEU.AND P0, PT, R27, R8, PT ;  /* 0x000000081b00720b */ /* 0x000fc80003f0e000 */
        /* <DEDUP_REMOVED lines=24> */
[----:B------:R-:W-:Y:S01]  /*0670*/  FSEL R8, R10, R11, !P0 ;  /* 0x0000000b0a087208 */ /* 0x000fe20004000000 */
[----:B------:R-:W-:Y:S08]  /*0680*/  BRA.U UP2, `(.L_x_2) ;  /* 0xfffffffd02287547 */ /* 0x000ff0000b83ffff */
[----:B------:R-:W-:-:S07]  /*0690*/  VIADD R9, R9, 0x1 ;  /* 0x0000000109097836 */ /* 0x000fce0000000000 */
.L_x_1:
[----:B------:R-:W-:-:S09]  /*06a0*/  ULOP3.LUT UP2, URZ, UR11, 0xf, URZ, 0xc0, !UPT ;  /* 0x0000000f0bff7892 */ /* 0x000fd2000f84c0ff */
[----:B------:R-:W-:Y:S05]  /*06b0*/  BRA.U !UP2, `(.L_x_3) ;  /* 0x000000010af07547 */ /* 0x000fea000b800000 */
[----:B------:R-:W-:Y:S01]  /*06c0*/  ULOP3.LUT UP2, URZ, UR12, 0x7, URZ, 0xc0, !UPT ;  /* 0x000000070cff7892 */ /* 0x000fe2000f84c0ff */
[----:B------:R-:W-:Y:S10]  /*06d0*/  BRA.U !UP0, `(.L_x_4) ;  /* 0x0000000108687547 */ /* 0x000ff4000b800000 */
[----:B------:R-:W-:-:S05]  /*06e0*/  IMAD.WIDE.U32 R4, R9, 0x4, R2 ;  /* 0x0000000409047825 */ /* 0x000fca00078e0002 */
[----:B------:R-:W2:Y:S04]  /*06f0*/  LDG.E R11, desc[UR14][R4.64] ;  /* 0x0000000e040b7981 */ /* 0x000ea8000c1e1900 */
[----:B------:R-:W3:Y:S04]  /*0700*/  LDG.E R13, desc[UR14][R4.64+0x4] ;  /* 0x0000040e040d7981 */ /* 0x000ee8000c1e1900 */
[----:B------:R-:W4:Y:S04]  /*0710*/  LDG.E R15, desc[UR14][R4.64+0x8] ;  /* 0x0000080e040f7981 */ /* 0x000f28000c1e1900 */
[----:B------:R-:W4:Y:S04]  /*0720*/  LDG.E R17, desc[UR14][R4.64+0xc] ;  /* 0x00000c0e04117981 */ /* 0x000f28000c1e1900 */
[----:B------:R-:W4:Y:S04]  /*0730*/  LDG.E R19, desc[UR14][R4.64+0x10] ;  /* 0x0000100e04137981 */ /* 0x000f28000c1e1900 */
[----:B------:R-:W4:Y:S04]  /*0740*/  LDG.E R21, desc[UR14][R4.64+0x14] ;  /* 0x0000140e04157981 */ /* 0x000f28000c1e1900 */
[----:B------:R-:W4:Y:S04]  /*0750*/  LDG.E R23, desc[UR14][R4.64+0x18] ;  /* 0x0000180e04177981 */ /* 0x000f28000c1e1900 */
[----:B------:R-:W4:Y:S01]  /*0760*/  LDG.E R25, desc[UR14][R4.64+0x1c] ;  /* 0x00001c0e04197981 */ /* 0x000f22000c1e1900 */
[----:B------:R-:W-:Y:S01]  /*0770*/  VIADD R9, R9, 0x8 ;  /* 0x0000000809097836 */ /* 0x000fe20000000000 */
        /* <DEDUP_REMOVED lines=15> */
[----:B------:R-:W-:-:S09]  /*0870*/  FSEL R8, R25, R8, !P0 ;  /* 0x0000000819087208 */ /* 0x000fd20004000000 */
.L_x_4:
[----:B------:R-:W-:Y:S05]  /*0880*/  BRA.U !UP2, `(.L_x_3) ;  /* 0x000000010a7c7547 */ /* 0x000fea000b800000 */
[----:B------:R-:W-:Y:S01]  /*0890*/  UISETP.NE.AND UP2, UPT, UR6, URZ, UPT ;  /* 0x000000ff0600728c */ /* 0x000fe2000bf45270 */
[----:B------:R-:W-:Y:S10]  /*08a0*/  BRA.U !UP1, `(.L_x_5) ;  /* 0x0000000109387547 */ /* 0x000ff4000b800000 */
[----:B------:R-:W-:-:S05]  /*08b0*/  IMAD.WIDE.U32 R4, R9, 0x4, R2 ;  /* 0x0000000409047825 */ /* 0x000fca00078e0002 */
[----:B------:R-:W2:Y:S04]  /*08c0*/  LDG.E R11, desc[UR14][R4.64] ;  /* 0x0000000e040b7981 */ /* 0x000ea8000c1e1900 */
[----:B------:R-:W3:Y:S04]  /*08d0*/  LDG.E R13, desc[UR14][R4.64+0x4] ;  /* 0x0000040e040d7981 */ /* 0x000ee8000c1e1900 */
        /* <DEDUP_REMOVED lines=10> */
[----:B------:R-:W-:-:S09]  /*0980*/  FSEL R8, R17, R8, !P0 ;  /* 0x0000000811087208 */ /* 0x000fd20004000000 */
.L_x_5:
[----:B------:R-:W-:Y:S05]  /*0990*/  BRA.U !UP2, `(.L_x_3) ;  /* 0x000000010a387547 */ /* 0x000fea000b800000 */
[----:B------:R-:W-:-:S05]  /*09a0*/  IMAD.WIDE.U32 R2, R9, 0x4, R2 ;  /* 0x0000000409027825 */ /* 0x000fca00078e0002 */
[----:B------:R-:W2:Y:S01]  /*09b0*/  LDG.E R5, desc[UR14][R2.64] ;  /* 0x0000000e02057981 */ /* 0x000ea2000c1e1900 */
[----:B------:R-:W-:Y:S01]  /*09c0*/  UISETP.NE.AND UP2, UPT, UR6, 0x1, UPT ;  /* 0x000000010600788c */ /* 0x000fe2000bf45270 */
[----:B--2--5:R-:W-:-:S04]  /*09d0*/  FSETP.GEU.AND P0, PT, R5, R8, PT ;  /* 0x000000080500720b */ /* 0x024fc80003f0e000 */
[----:B------:R-:W-:-:S04]  /*09e0*/  FSEL R8, R5, R8, !P0 ;  /* 0x0000000805087208 */ /* 0x000fc80004000000 */
[----:B------:R-:W-:Y:S05]  /*09f0*/  BRA.U !UP2, `(.L_x_3) ;  /* 0x000000010a207547 */ /* 0x000fea000b800000 */
[----:B------:R-:W2:Y:S01]  /*0a00*/  LDG.E R5, desc[UR14][R2.64+0x4] ;  /* 0x0000040e02057981 */ /* 0x000ea2000c1e1900 */
[----:B------:R-:W-:Y:S01]  /*0a10*/  UISETP.NE.AND UP2, UPT, UR6, 0x2, UPT ;  /* 0x000000020600788c */ /* 0x000fe2000bf45270 */
[----:B--2---:R-:W-:-:S04]  /*0a20*/  FSETP.GEU.AND P0, PT, R5, R8, PT ;  /* 0x000000080500720b */ /* 0x004fc80003f0e000 */
[----:B------:R-:W-:-:S04]  /*0a30*/  FSEL R8, R5, R8, !P0 ;  /* 0x0000000805087208 */ /* 0x000fc80004000000 */
[----:B------:R-:W-:Y:S05]  /*0a40*/  BRA.U !UP2, `(.L_x_3) ;  /* 0x000000010a0c7547 */ /* 0x000fea000b800000 */
[----:B------:R-:W2:Y:S02]  /*0a50*/  LDG.E R3, desc[UR14][R2.64+0x8] ;  /* 0x0000080e02037981 */ /* 0x000ea4000c1e1900 */
[----:B--2---:R-:W-:-:S13]  /*0a60*/  FSETP.GEU.AND P0, PT, R3, R8, PT ;  /* 0x000000080300720b */ /* 0x004fda0003f0e000 */
[----:B------:R-:W-:-:S07]  /*0a70*/  @!P0 IMAD.MOV.U32 R8, RZ, RZ, R3 ;  /* 0x000000ffff088224 */ /* 0x000fce00078e0003 */
.L_x_3:
[----:B------:R-:W0:Y:S01]  /*0a80*/  LDC R4, c[0x0][0x390] ;  /* 0x0000e400ff047b82 */ /* 0x000e220000000800 */
[----:B------:R-:W-:Y:S01]  /*0a90*/  IMAD R5, R0, UR4, R7 ;  /* 0x0000000400057c24 */ /* 0x000fe2000f8e0207 */
[----:B------:R-:W-:-:S06]  /*0aa0*/  UIADD3 UR4, UPT, UPT, UR4, 0x1, URZ ;  /* 0x0000000104047890 */ /* 0x000fcc000fffe0ff */
[----:B------:R-:W1:Y:S01]  /*0ab0*/  LDC.64 R2, c[0x0][0x388] ;  /* 0x0000e200ff027b82 */ /* 0x000e620000000a00 */
[----:B0-----:R-:W-:Y:S01]  /*0ac0*/  ISETP.NE.AND P0, PT, R4, UR4, PT ;  /* 0x0000000404007c0c */ /* 0x001fe2000bf05270 */
[----:B-1----:R-:W-:-:S05]  /*0ad0*/  IMAD.WIDE R2, R5, 0x4, R2 ;  /* 0x0000000405027825 */ /* 0x002fca00078e0202 */
[----:B-----5:R0:W-:Y:S07]  /*0ae0*/  STG.E desc[UR14][R2.64], R8 ;  /* 0x0000000802007986 */ /* 0x0201ee000c10190e */
[----:B------:R-:W-:Y:S05]  /*0af0*/  @!P0 EXIT ;  /* 0x000000000000894d */ /* 0x000fea0003800000 */
[----:B------:R-:W-:Y:S05]  /*0b00*/  BRA `(.L_x_6) ;  /* 0xfffffff400d87947 */ /* 0x000fea000383ffff */
.L_x_0:
[C---:B------:R-:W-:Y:S01]  /*0b10*/  ISETP.GE.U32.AND P1, PT, R2.reuse, 0x8, PT ;  /* 0x000000080200780c */ /* 0x040fe20003f26070 */
[----:B------:R-:W-:Y:S01]  /*0b20*/  IMAD.MOV.U32 R3, RZ, RZ, RZ ;  /* 0x000000ffff037224 */ /* 0x000fe200078e00ff */
[----:B------:R-:W-:-:S04]  /*0b30*/  LOP3.LUT R20, R2, 0x7, RZ, 0xc0, !PT ;  /* 0x0000000702147812 */ /* 0x000fc800078ec0ff */
[----:B------:R-:W-:-:S07]  /*0b40*/  ISETP.NE.AND P0, PT, R20, RZ, PT ;  /* 0x000000ff1400720c */ /* 0x000fce0003f05270 */
[----:B------:R-:W-:Y:S06]  /*0b50*/  @!P1 BRA `(.L_x_7) ;  /* 0x0000000000a49947 */ /* 0x000fec0003800000 */
[----:B------:R-:W-:Y:S01]  /*0b60*/  LOP3.LUT R3, R2, 0x7ffffff8, RZ, 0xc0, !PT ;  /* 0x7ffffff802037812 */ /* 0x000fe200078ec0ff */
[----:B------:R-:W-:-:S06]  /*0b70*/  UMOV UR4, URZ ;  /* 0x000000ff00047c82 */ /* 0x000fcc0008000000 */
.L_x_8:
[----:B------:R-:W0:Y:S01]  /*0b80*/  LDC.64 R4, c[0x0][0x380] ;  /* 0x0000e000ff047b82 */ /* 0x000e220000000a00 */
[----:B-1----:R-:W-:-:S04]  /*0b90*/  IMAD R9, R6, UR4, R7 ;  /* 0x0000000406097c24 */ /* 0x002fc8000f8e0207 */
[----:B0-----:R-:W-:-:S03]  /*0ba0*/  IMAD.WIDE R4, R9, 0x4, R4 ;  /* 0x0000000409047825 */ /* 0x001fc600078e0204 */
[----:B------:R-:W0:Y:S02]  /*0bb0*/  LDC.64 R8, c[0x0][0x388] ;  /* 0x0000e200ff087b82 */ /* 0x000e240000000a00 */
[----:B------:R-:W2:Y:S01]  /*0bc0*/  LDG.E R21, desc[UR14][R4.64] ;  /* 0x0000000e04157981 */ /* 0x000ea2000c1e1900 */
[----:B------:R-:W-:-:S04]  /*0bd0*/  IMAD R11, R0, UR4, R7 ;  /* 0x00000004000b7c24 */ /* 0x000fc8000f8e0207 */
[----:B0-----:R-:W-:-:S04]  /*0be0*/  IMAD.WIDE R8, R11, 0x4, R8 ;  /* 0x000000040b087825 */ /* 0x001fc800078e0208 */
[----:B------:R-:W-:Y:S01]  /*0bf0*/  IMAD.WIDE R10, R6, 0x4, R4 ;  /* 0x00000004060a7825 */ /* 0x000fe200078e0204 */
[----:B--2---:R0:W-:Y:S04]  /*0c00*/  STG.E desc[UR14][R8.64], R21 ;  /* 0x0000001508007986 */ /* 0x0041e8000c10190e */
[----:B------:R-:W2:Y:S01]  /*0c10*/  LDG.E R23, desc[UR14][R10.64] ;  /* 0x0000000e0a177981 */ /* 0x000ea2000c1e1900 */
[----:B------:R-:W-:-:S04]  /*0c20*/  IMAD.WIDE R12, R0, 0x4, R8 ;  /* 0x00000004000c7825 */ /* 0x000fc800078e0208 */
[----:B------:R-:W-:Y:S01]  /*0c30*/  IMAD.WIDE R14, R6, 0x4, R10 ;  /* 0x00000004060e7825 */ /* 0x000fe200078e020a */
[----:B--2---:R1:W-:Y:S04]  /*0c40*/  STG.E desc[UR14][R12.64], R23 ;  /* 0x000000170c007986 */ /* 0x0043e8000c10190e */
[----:B------:R-:W2:Y:S01]  /*0c50*/  LDG.E R25, desc[UR14][R14.64] ;  /* 0x0000000e0e197981 */ /* 0x000ea2000c1e1900 */
[----:B------:R-:W-:-:S04]  /*0c60*/  IMAD.WIDE R4, R0, 0x4, R12 ;  /* 0x0000000400047825 */ /* 0x000fc800078e020c */
[----:B------:R-:W-:Y:S01]  /*0c70*/  IMAD.WIDE R16, R6, 0x4, R14 ;  /* 0x0000000406107825 */ /* 0x000fe200078e020e */
[----:B--2---:R2:W-:Y:S04]  /*0c80*/  STG.E desc[UR14][R4.64], R25 ;  /* 0x0000001904007986 */ /* 0x0045e8000c10190e */
[----:B------:R-:W3:Y:S01]  /*0c90*/  LDG.E R27, desc[UR14][R16.64] ;  /* 0x0000000e101b7981 */ /* 0x000ee2000c1e1900 */
[----:B------:R-:W-:-:S04]  /*0ca0*/  IMAD.WIDE R18, R0, 0x4, R4 ;  /* 0x0000000400127825 */ /* 0x000fc800078e0204 */
[----:B0-----:R-:W-:Y:S01]  /*0cb0*/  IMAD.WIDE R8, R6, 0x4, R16 ;  /* 0x0000000406087825 */ /* 0x001fe200078e0210 */
[----:B---3--:R0:W-:Y:S04]  /*0cc0*/  STG.E desc[UR14][R18.64], R27 ;  /* 0x0000001b12007986 */ /* 0x0081e8000c10190e */
[----:B------:R-:W3:Y:S01]  /*0cd0*/  LDG.E R21, desc[UR14][R8.64] ;  /* 0x0000000e08157981 */ /* 0x000ee2000c1e1900 */
[----:B------:R-:W-:-:S04]  /*0ce0*/  IMAD.WIDE R10, R0, 0x4, R18 ;  /* 0x00000004000a7825 */ /* 0x000fc800078e0212 */
[----:B-1----:R-:W-:Y:S01]  /*0cf0*/  IMAD.WIDE R12, R6, 0x4, R8 ;  /* 0x00000004060c7825 */ /* 0x002fe200078e0208 */
[----:B---3--:R1:W-:Y:S04]  /*0d00*/  STG.E desc[UR14][R10.64], R21 ;  /* 0x000000150a007986 */ /* 0x0083e8000c10190e */
[----:B------:R-:W3:Y:S01]  /*0d10*/  LDG.E R23, desc[UR14][R12.64] ;  /* 0x0000000e0c177981 */ /* 0x000ee2000c1e1900 */
[----:B------:R-:W-:-:S04]  /*0d20*/  IMAD.WIDE R14, R0, 0x4, R10 ;  /* 0x00000004000e7825 */ /* 0x000fc800078e020a */
[----:B--2---:R-:W-:Y:S01]  /*0d30*/  IMAD.WIDE R4, R6, 0x4, R12 ;  /* 0x0000000406047825 */ /* 0x004fe200078e020c */
[----:B---3--:R1:W-:Y:S04]  /*0d40*/  STG.E desc[UR14][R14.64], R23 ;  /* 0x000000170e007986 */ /* 0x0083e8000c10190e */
[----:B------:R-:W2:Y:S01]  /*0d50*/  LDG.E R25, desc[UR14][R4.64] ;  /* 0x0000000e04197981 */ /* 0x000ea2000c1e1900 */
[----:B------:R-:W-:-:S04]  /*0d60*/  IMAD.WIDE R16, R0, 0x4, R14 ;  /* 0x0000000400107825 */ /* 0x000fc800078e020e */
[----:B0-----:R-:W-:Y:S01]  /*0d70*/  IMAD.WIDE R18, R6, 0x4, R4 ;  /* 0x0000000406127825 */ /* 0x001fe200078e0204 */
[----:B------:R-:W-:Y:S01]  /*0d80*/  UIADD3 UR4, UPT, UPT, UR4, 0x8, URZ ;  /* 0x0000000804047890 */ /* 0x000fe2000fffe0ff */
[----:B--2---:R1:W-:Y:S04]  /*0d90*/  STG.E desc[UR14][R16.64], R25 ;  /* 0x0000001910007986 */ /* 0x0043e8000c10190e */
[----:B------:R-:W2:Y:S01]  /*0da0*/  LDG.E R19, desc[UR14][R18.64] ;  /* 0x0000000e12137981 */ /* 0x000ea2000c1e1900 */
[----:B------:R-:W-:Y:S01]  /*0db0*/  ISETP.NE.AND P1, PT, R3, UR4, PT ;  /* 0x0000000403007c0c */ /* 0x000fe2000bf25270 */
[----:B------:R-:W-:-:S05]  /*0dc0*/  IMAD.WIDE R8, R0, 0x4, R16 ;  /* 0x0000000400087825 */ /* 0x000fca00078e0210 */
[----:B--2---:R1:W-:Y:S07]  /*0dd0*/  STG.E desc[UR14][R8.64], R19 ;  /* 0x0000001308007986 */ /* 0x0043ee000c10190e */
[----:B------:R-:W-:Y:S05]  /*0de0*/  @P1 BRA `(.L_x_8) ;  /* 0xfffffffc00641947 */ /* 0x000fea000383ffff */
.L_x_7:
[----:B------:R-:W-:Y:S05]  /*0df0*/  @!P0 EXIT ;  /* 0x000000000000894d */ /* 0x000fea0003800000 */
[----:B------:R-:W-:Y:S02]  /*0e00*/  ISETP.GE.U32.AND P0, PT, R20, 0x4, PT ;  /* 0x000000041400780c */ /* 0x000fe40003f06070 */
[----:B------:R-:W-:-:S04]  /*0e10*/  LOP3.LUT R22, R2, 0x3, RZ, 0xc0, !PT ;  /* 0x0000000302167812 */ /* 0x000fc800078ec0ff */
[----:B------:R-:W-:-:S07]  /*0e20*/  ISETP.NE.AND P1, PT, R22, RZ, PT ;  /* 0x000000ff1600720c */ /* 0x000fce0003f25270 */
[----:B------:R-:W-:Y:S06]  /*0e30*/  @!P0 BRA `(.L_x_9) ;  /* 0x0000000000548947 */ /* 0x000fec0003800000 */
[----:B------:R-:W0:Y:S01]  /*0e40*/  LDC.64 R4, c[0x0][0x380] ;  /* 0x0000e000ff047b82 */ /* 0x000e220000000a00 */
[----:B-1----:R-:W-:-:S04]  /*0e50*/  IMAD R9, R6, R3, R7 ;  /* 0x0000000306097224 */ /* 0x002fc800078e0207 */
[----:B0-----:R-:W-:-:S03]  /*0e60*/  IMAD.WIDE R4, R9, 0x4, R4 ;  /* 0x0000000409047825 */ /* 0x001fc600078e0204 */
[----:B------:R-:W0:Y:S02]  /*0e70*/  LDC.64 R8, c[0x0][0x388] ;  /* 0x0000e200ff087b82 */ /* 0x000e240000000a00 */
[----:B------:R-:W2:Y:S01]  /*0e80*/  LDG.E R21, desc[UR14][R4.64] ;  /* 0x0000000e04157981 */ /* 0x000ea2000c1e1900 */
[----:B------:R-:W-:-:S04]  /*0e90*/  IMAD R11, R0, R3, R7 ;  /* 0x00000003000b7224 */ /* 0x000fc800078e0207 */
        /* <DEDUP_REMOVED lines=10> */
[----:B--2---:R0:W-:Y:S05]  /*0f40*/  STG.E desc[UR14][R4.64], R25 ;  /* 0x0000001904007986 */ /* 0x0041ea000c10190e */
[----:B------:R-:W2:Y:S01]  /*0f50*/  LDG.E R17, desc[UR14][R16.64] ;  /* 0x0000000e10117981 */ /* 0x000ea2000c1e1900 */
[----:B------:R-:W-:-:S04]  /*0f60*/  IMAD.WIDE R18, R0, 0x4, R4 ;  /* 0x0000000400127825 */ /* 0x000fc800078e0204 */
[----:B------:R-:W-:Y:S01]  /*0f70*/  VIADD R3, R3, 0x4 ;  /* 0x0000000403037836 */ /* 0x000fe20000000000 */
[----:B--2---:R0:W-:Y:S06]  /*0f80*/  STG.E desc[UR14][R18.64], R17 ;  /* 0x0000001112007986 */ /* 0x0041ec000c10190e */
.L_x_9:
[----:B------:R-:W-:Y:S05]  /*0f90*/  @!P1 EXIT ;  /* 0x000000000000994d */ /* 0x000fea0003800000 */
[----:B------:R-:W-:Y:S02]  /*0fa0*/  ISETP.NE.AND P0, PT, R22, 0x1, PT ;  /* 0x000000011600780c */ /* 0x000fe40003f05270 */
[----:B------:R-:W-:-:S04]  /*0fb0*/  LOP3.LUT R2, R2, 0x1, RZ, 0xc0, !PT ;  /* 0x0000000102027812 */ /* 0x000fc800078ec0ff */
[----:B------:R-:W-:-:S07]  /*0fc0*/  ISETP.NE.U32.AND P1, PT, R2, 0x1, PT ;  /* 0x000000010200780c */ /* 0x000fce0003f25070 */
[----:B------:R-:W-:Y:S06]  /*0fd0*/  @!P0 BRA `(.L_x_10) ;  /* 0x0000000000348947 */ /* 0x000fec0003800000 */
[----:B0-----:R-:W0:Y:S01]  /*0fe0*/  LDC.64 R4, c[0x0][0x380] ;  /* 0x0000e000ff047b82 */ /* 0x001e220000000a00 */
[----:B-1----:R-:W-:-:S04]  /*0ff0*/  IMAD R9, R6, R3, R7 ;  /* 0x0000000306097224 */ /* 0x002fc800078e0207 */
[----:B0-----:R-:W-:-:S03]  /*1000*/  IMAD.WIDE R4, R9, 0x4, R4 ;  /* 0x0000000409047825 */ /* 0x001fc600078e0204 */
[----:B------:R-:W0:Y:S02]  /*1010*/  LDC.64 R8, c[0x0][0x388] ;  /* 0x0000e200ff087b82 */ /* 0x000e240000000a00 */
[----:B------:R-:W2:Y:S01]  /*1020*/  LDG.E R15, desc[UR14][R4.64] ;  /* 0x0000000e040f7981 */ /* 0x000ea2000c1e1900 */
[----:B------:R-:W-:-:S04]  /*1030*/  IMAD R11, R0, R3, R7 ;  /* 0x00000003000b7224 */ /* 0x000fc800078e0207 */
[----:B0-----:R-:W-:-:S04]  /*1040*/  IMAD.WIDE R8, R11, 0x4, R8 ;  /* 0x000000040b087825 */ /* 0x001fc800078e0208 */
[----:B------:R-:W-:Y:S01]  /*1050*/  IMAD.WIDE R10, R6, 0x4, R4 ;  /* 0x00000004060a7825 */ /* 0x000fe200078e0204 */
[----:B--2---:R2:W-:Y:S05]  /*1060*/  STG.E desc[UR14][R8.64], R15 ;  /* 0x0000000f08007986 */ /* 0x0045ea000c10190e */
[----:B------:R-:W3:Y:S01]  /*1070*/  LDG.E R11, desc[UR14][R10.64] ;  /* 0x0000000e0a0b7981 */ /* 0x000ee2000c1e1900 */
[----:B------:R-:W-:-:S04]  /*1080*/  IMAD.WIDE R12, R0, 0x4, R8 ;  /* 0x00000004000c7825 */ /* 0x000fc800078e0208 */
[----:B------:R-:W-:Y:S01]  /*1090*/  VIADD R3, R3, 0x2 ;  /* 0x0000000203037836 */ /* 0x000fe20000000000 */
[----:B---3--:R2:W-:Y:S06]  /*10a0*/  STG.E desc[UR14][R12.64], R11 ;  /* 0x0000000b0c007986 */ /* 0x0085ec000c10190e */
.L_x_10:
[----:B------:R-:W-:Y:S05]  /*10b0*/  @P1 EXIT ;  /* 0x000000000000194d */ /* 0x000fea0003800000 */
[----:B0-----:R-:W0:Y:S01]  /*10c0*/  LDC.64 R4, c[0x0][0x380] ;  /* 0x0000e000ff047b82 */ /* 0x001e220000000a00 */
[----:B-12---:R-:W-:-:S04]  /*10d0*/  IMAD R9, R6, R3, R7 ;  /* 0x0000000306097224 */ /* 0x006fc800078e0207 */
[----:B0-----:R-:W-:-:S03]  /*10e0*/  IMAD.WIDE R4, R9, 0x4, R4 ;  /* 0x0000000409047825 */ /* 0x001fc600078e0204 */
[----:B------:R-:W0:Y:S03]  /*10f0*/  LDC.64 R8, c[0x0][0x388] ;  /* 0x0000e200ff087b82 */ /* 0x000e260000000a00 */
[----:B------:R-:W2:Y:S01]  /*1100*/  LDG.E R5, desc[UR14][R4.64] ;  /* 0x0000000e04057981 */ /* 0x000ea2000c1e1900 */
[----:B------:R-:W-:-:S04]  /*1110*/  IMAD R3, R0, R3, R7 ;  /* 0x0000000300037224 */ /* 0x000fc800078e0207 */
[----:B0-----:R-:W-:-:S05]  /*1120*/  IMAD.WIDE R2, R3, 0x4, R8 ;  /* 0x0000000403027825 */ /* 0x001fca00078e0208 */
[----:B--2---:R-:W-:Y:S01]  /*1130*/  STG.E desc[UR14][R2.64], R5 ;  /* 0x0000000502007986 */ /* 0x004fe2000c10190e */
[----:B------:R-:W-:Y:S05]  /*1140*/  EXIT ;  /* 0x000000000000794d */ /* 0x000fea0003800000 */
.L_x_11:
[----:B------:R-:W-:-:S00]  /*1150*/  BRA `(.L_x_11) ;  /* 0xfffffffc00fc7947 */ /* 0x000fc0000383ffff */
[----:B------:R-:W-:-:S00]  /*1160*/  NOP ;  /* 0x0000000000007918 */ /* 0x000fc00000000000 */
        /* <DEDUP_REMOVED lines=9> */
.L_x_204:


//--------------------- .text._Z11sqrt_kernelPfiiii --------------------------
	.section	.text._Z11sqrt_kernelPfiiii,"ax",@progbits
	.align	128
        .global         _Z11sqrt_kernelPfiiii
        .type           _Z11sqrt_kernelPfiiii,@function
        .size           _Z11sqrt_kernelPfiiii,(.L_x_201 - _Z11sqrt_kernelPfiiii)
        .other          _Z11sqrt_kernelPfiiii,@"STO_CUDA_ENTRY STV_DEFAULT"
_Z11sqrt_kernelPfiiii:
.text._Z11sqrt_kernelPfiiii:
[----:B------:R-:W-:Y:S01]  /*0000*/  LDC R1, c[0x0][0x37c] ;  /* 0x0000df00ff017b82 */ /* 0x000fe20000000800 */
[----:B------:R-:W0:Y:S07]  /*0010*/  S2R R5, SR_TID.X ;  /* 0x0000000000057919 */ /* 0x000e2e0000002100 */
[----:B------:R-:W1:Y:S01]  /*0020*/  LDC R3, c[0x0][0x364] ;  /* 0x0000d900ff037b82 */ /* 0x000e620000000800 */
[----:B------:R-:W2:Y:S01]  /*0030*/  LDCU.64 UR6, c[0x0][0x390] ;  /* 0x00007200ff0677ac */ /* 0x000ea20008000a00 */
[----:B------:R-:W1:Y:S06]  /*0040*/  S2R R0, SR_TID.Y ;  /* 0x0000000000007919 */ /* 0x000e6c0000002200 */
[----:B------:R-:W0:Y:S08]  /*0050*/  S2UR UR5, SR_CTAID.X ;  /* 0x00000000000579c3 */ /* 0x000e300000002500 */
[----:B------:R-:W0:Y:S08]  /*0060*/  LDC R2, c[0x0][0x360] ;  /* 0x0000d800ff027b82 */ /* 0x000e300000000800 */
[----:B------:R-:W1:Y:S08]  /*0070*/  S2UR UR4, SR_CTAID.Y ;  /* 0x00000000000479c3 */ /* 0x000e700000002600 */
[----:B------:R-:W3:Y:S01]  /*0080*/  LDC.64 R6, c[0x0][0x388] ;  /* 0x0000e200ff067b82 */ /* 0x000ee20000000a00 */
[----:B0-----:R-:W-:-:S05]  /*0090*/  IMAD R2, R2, UR5, R5 ;  /* 0x0000000502027c24 */ /* 0x001fca000f8e0205 */
[----:B--2---:R-:W-:Y:S01]  /*00a0*/  ISETP.GE.AND P0, PT, R2, UR7, PT ;  /* 0x0000000702007c0c */ /* 0x004fe2000bf06270 */
[----:B-1----:R-:W-:-:S05]  /*00b0*/  IMAD R3, R3, UR4, R0 ;  /* 0x0000000403037c24 */ /* 0x002fca000f8e0200 */
[----:B------:R-:W-:-:S04]  /*00c0*/  ISETP.GE.OR P0, PT, R3, UR6, P0 ;  /* 0x0000000603007c0c */ /* 0x000fc80008706670 */
[----:B---3--:R-:W-:-:S04]  /*00d0*/  ISETP.LT.OR P0, PT, R6, 0x1, P0 ;  /* 0x000000010600780c */ /* 0x008fc80000701670 */
[----:B------:R-:W-:-:S13]  /*00e0*/  ISETP.LT.OR P0, PT, R7, 0x1, P0 ;  /* 0x000000010700780c */ /* 0x000fda0000701670 */
[----:B------:R-:W-:Y:S05]  /*00f0*/  @P0 EXIT ;  /* 0x000000000000094d */ /* 0x000fea0003800000 */
[C---:B------:R-:W-:Y:S01]  /*0100*/  LOP3.LUT R4, R7.reuse, 0xf, RZ, 0xc0, !PT ;  /* 0x0000000f07047812 */ /* 0x040fe200078ec0ff */
[----:B------:R-:W0:Y:S01]  /*0110*/  LDCU.64 UR8, c[0x0][0x358] ;  /* 0x00006b00ff0877ac */ /* 0x000e220008000a00 */
[----:B------:R-:W-:Y:S01]  /*0120*/  LOP3.LUT R5, R7, 0x7, RZ, 0xc0, !PT ;  /* 0x0000000707057812 */ /* 0x000fe200078ec0ff */
[----:B------:R-:W-:-:S06]  /*0130*/  UMOV UR4, URZ ;  /* 0x000000ff00047c82 */ /* 0x000fcc0008000000 */
.L_x_115:
[----:B-1----:R-:W1:Y:S01]  /*0140*/  LDCU UR6, c[0x0][0x38c] ;  /* 0x00007180ff0677ac */ /* 0x002e620008000800 */
[----:B------:R-:W-:Y:S01]  /*0150*/  UMOV UR5, URZ ;  /* 0x000000ff00057c82 */ /* 0x000fe20008000000 */
[----:B-1----:R-:W-:-:S09]  /*0160*/  UISETP.GE.U32.AND UP0, UPT, UR6, 0x10, UPT ;  /* 0x000000100600788c */ /* 0x002fd2000bf06070 */
[----:B0-234-:R-:W-:Y:S05]  /*0170*/  BRA.U !UP0, `(.L_x_12) ;  /* 0x0000001508b07547 */ /* 0x01dfea000b800000 */
[----:B------:R-:W1:Y:S01]  /*0180*/  LDC.64 R14, c[0x0][0x390] ;  /* 0x0000e400ff0e7b82 */ /* 0x000e620000000a00 */
[----:B------:R-:W-:Y:S02]  /*0190*/  ULOP3.LUT UR5, UR6, 0x7ffffff0, URZ, 0xc0, !UPT ;  /* 0x7ffffff006057892 */ /* 0x000fe4000f8ec0ff */
[----:B------:R-:W-:Y:S01]  /*01a0*/  UIMAD UR6, UR4, UR6, URZ ;  /* 0x00000006040672a4 */ /* 0x000fe2000f8e02ff */
[----:B------:R-:W2:Y:S03]  /*01b0*/  LDCU UR24, c[0x0][0x38c] ;  /* 0x00007180ff1877ac */ /* 0x000ea60008000800 */
[----:B------:R-:W-:Y:S02]  /*01c0*/  UIADD3 UR10, UPT, UPT, UR6, 0x2, URZ ;  /* 0x00000002060a7890 */ /* 0x000fe4000fffe0ff */
[----:B------:R-:W-:Y:S02]  /*01d0*/  UIADD3 UR11, UPT, UPT, UR6, 0x3, URZ ;  /* 0x00000003060b7890 */ /* 0x000fe4000fffe0ff */
[----:B------:R-:W-:-:S02]  /*01e0*/  UIADD3 UR12, UPT, UPT, UR6, 0x4, URZ ;  /* 0x00000004060c7890 */ /* 0x000fc4000fffe0ff */
[----:B------:R-:W-:Y:S02]  /*01f0*/  UIADD3 UR13, UPT, UPT, UR6, 0x5, URZ ;  /* 0x00000005060d7890 */ /* 0x000fe4000fffe0ff */
[----:B------:R-:W-:Y:S02]  /*0200*/  UIADD3 UR14, UPT, UPT, UR6, 0x6, URZ ;  /* 0x00000006060e7890 */ /* 0x000fe4000fffe0ff */
[----:B------:R-:W-:Y:S02]  /*0210*/  UIADD3 UR15, UPT, UPT, UR6, 0x7, URZ ;  /* 0x00000007060f7890 */ /* 0x000fe4000fffe0ff */
[----:B------:R-:W-:Y:S02]  /*0220*/  UIADD3 UR16, UPT, UPT, UR6, 0x8, URZ ;  /* 0x0000000806107890 */ /* 0x000fe4000fffe0ff */
[----:B------:R-:W-:Y:S02]  /*0230*/  UIADD3 UR17, UPT, UPT, UR6, 0x9, URZ ;  /* 0x0000000906117890 */ /* 0x000fe4000fffe0ff */
[----:B-1----:R-:W-:Y:S01]  /*0240*/  IMAD R0, R14, UR6, R14 ;  /* 0x000000060e007c24 */ /* 0x002fe2000f8e020e */
[----:B------:R-:W-:-:S02]  /*0250*/  UIADD3 UR18, UPT, UPT, UR6, 0xa, URZ ;  /* 0x0000000a06127890 */ /* 0x000fc4000fffe0ff */
[C-C-:B------:R-:W-:Y:S01]  /*0260*/  IMAD R6, R14.reuse, UR6, R3.reuse ;  /* 0x000000060e067c24 */ /* 0x140fe2000f8e0203 */
[----:B------:R-:W-:Y:S01]  /*0270*/  UIADD3 UR19, UPT, UPT, UR6, 0xb, URZ ;  /* 0x0000000b06137890 */ /* 0x000fe2000fffe0ff */
[C-C-:B------:R-:W-:Y:S01]  /*0280*/  IMAD R8, R14.reuse, UR10, R3.reuse ;  /* 0x0000000a0e087c24 */ /* 0x140fe2000f8e0203 */
[----:B------:R-:W-:Y:S01]  /*0290*/  UIADD3 UR20, UPT, UPT, UR6, 0xc, URZ ;  /* 0x0000000c06147890 */ /* 0x000fe2000fffe0ff */
[----:B------:R-:W-:Y:S01]  /*02a0*/  IADD3 R0, PT, PT, R3, R0, RZ ;  /* 0x0000000003007210 */ /* 0x000fe20007ffe0ff */
[----:B------:R-:W-:Y:S01]  /*02b0*/  UIADD3 UR21, UPT, UPT, UR6, 0xd, URZ ;  /* 0x0000000d06157890 */ /* 0x000fe2000fffe0ff */
[C-C-:B------:R-:W-:Y:S01]  /*02c0*/  IMAD R9, R14.reuse, UR11, R3.reuse ;  /* 0x0000000b0e097c24 */ /* 0x140fe2000f8e0203 */
[----:B------:R-:W-:Y:S01]  /*02d0*/  UIADD3 UR22, UPT, UPT, UR6, 0xe, URZ ;  /* 0x0000000e06167890 */ /* 0x000fe2000fffe0ff */
[C-C-:B------:R-:W-:Y:S01]  /*02e0*/  IMAD R10, R14.reuse, UR12, R3.reuse ;  /* 0x0000000c0e0a7c24 */ /* 0x140fe2000f8e0203 */
[----:B------:R-:W-:Y:S01]  /*02f0*/  UIADD3 UR23, UPT, UPT, UR6, 0xf, URZ ;  /* 0x0000000f06177890 */ /* 0x000fe2000fffe0ff */
[C-C-:B------:R-:W-:Y:S01]  /*0300*/  IMAD R11, R14.reuse, UR13, R3.reuse ;  /* 0x0000000d0e0b7c24 */ /* 0x140fe2000f8e0203 */
[----:B------:R-:W-:Y:S01]  /*0310*/  UIADD3 UR7, UPT, UPT, -UR5, URZ, URZ ;  /* 0x000000ff05077290 */ /* 0x000fe2000fffe1ff */
[----:B------:R-:W-:-:S02]  /*0320*/  IMAD R12, R14, UR14, R3 ;  /* 0x0000000e0e0c7c24 */ /* 0x000fc4000f8e0203 */
[C-C-:B------:R-:W-:Y:S02]  /*0330*/  IMAD R13, R14.reuse, UR15, R3.reuse ;  /* 0x0000000f0e0d7c24 */ /* 0x140fe4000f8e0203 */
[C-C-:B------:R-:W-:Y:S02]  /*0340*/  IMAD R18, R14.reuse, UR16, R3.reuse ;  /* 0x000000100e127c24 */ /* 0x140fe4000f8e0203 */
[C-C-:B------:R-:W-:Y:S02]  /*0350*/  IMAD R19, R14.reuse, UR17, R3.reuse ;  /* 0x000000110e137c24 */ /* 0x140fe4000f8e0203 */
[C-C-:B------:R-:W-:Y:S02]  /*0360*/  IMAD R20, R14.reuse, UR18, R3.reuse ;  /* 0x000000120e147c24 */ /* 0x140fe4000f8e0203 */
[C-C-:B------:R-:W-:Y:S02]  /*0370*/  IMAD R21, R14.reuse, UR19, R3.reuse ;  /* 0x000000130e157c24 */ /* 0x140fe4000f8e0203 */
[----:B------:R-:W-:-:S02]  /*0380*/  IMAD R22, R14, UR20, R3 ;  /* 0x000000140e167c24 */ /* 0x000fc4000f8e0203 */
[C-C-:B------:R-:W-:Y:S02]  /*0390*/  IMAD R23, R14.reuse, UR21, R3.reuse ;  /* 0x000000150e177c24 */ /* 0x140fe4000f8e0203 */
[C-C-:B------:R-:W-:Y:S02]  /*03a0*/  IMAD R24, R14.reuse, UR22, R3.reuse ;  /* 0x000000160e187c24 */ /* 0x140fe4000f8e0203 */
[----:B------:R-:W-:Y:S02]  /*03b0*/  IMAD R14, R14, UR23, R3 ;  /* 0x000000170e0e7c24 */ /* 0x000fe4000f8e0203 */
[-CC-:B------:R-:W-:Y:S02]  /*03c0*/  IMAD R6, R6, R15.reuse, R2.reuse ;  /* 0x0000000f06067224 */ /* 0x180fe400078e0202 */
[-CC-:B------:R-:W-:Y:S02]  /*03d0*/  IMAD R7, R0, R15.reuse, R2.reuse ;  /* 0x0000000f00077224 */ /* 0x180fe400078e0202 */
[----:B------:R-:W-:-:S02]  /*03e0*/  IMAD R8, R8, R15, R2 ;  /* 0x0000000f08087224 */ /* 0x000fc400078e0202 */
[-CC-:B------:R-:W-:Y:S02]  /*03f0*/  IMAD R9, R9, R15.reuse, R2.reuse ;  /* 0x0000000f09097224 */ /* 0x180fe400078e0202 */
[-CC-:B------:R-:W-:Y:S02]  /*0400*/  IMAD R10, R10, R15.reuse, R2.reuse ;  /* 0x0000000f0a0a7224 */ /* 0x180fe400078e0202 */
[-CC-:B------:R-:W-:Y:S02]  /*0410*/  IMAD R11, R11, R15.reuse, R2.reuse ;  /* 0x0000000f0b0b7224 */ /* 0x180fe400078e0202 */
        /* <DEDUP_REMOVED lines=9> */
[----:B--2---:R-:W-:-:S07]  /*04b0*/  IMAD R25, R14, R15, R2 ;  /* 0x0000000f0e197224 */ /* 0x004fce00078e0202 */
.L_x_62:
[----:B------:R-:W1:Y:S02]  /*04c0*/  LDC.64 R30, c[0x0][0x380] ;  /* 0x0000e000ff1e7b82 */ /* 0x000e640000000a00 */
[----:B-1----:R-:W-:-:S05]  /*04d0*/  IMAD.WIDE R30, R6, 0x4, R30 ;  /* 0x00000004061e7825 */ /* 0x002fca00078e021e */
[----:B0-----:R-:W2:Y:S01]  /*04e0*/  LDG.E R16, desc[UR8][R30.64] ;  /* 0x000000081e107981 */ /* 0x001ea2000c1e1900 */
[----:B------:R-:W-:Y:S01]  /*04f0*/  ULOP3.LUT UR5, UR24, 0x7ffffff0, URZ, 0xc0, !UPT ;  /* 0x7ffffff018057892 */ /* 0x000fe2000f8ec0ff */
[----:B------:R-:W-:Y:S01]  /*0500*/  BSSY.RECONVERGENT B0, `(.L_x_13) ;  /* 0x000000d000007945 */ /* 0x000fe20003800200 */
[----:B--2---:R-:W-:Y:S01]  /*0510*/  IADD3 R0, PT, PT, R16, -0xd000000, RZ ;  /* 0xf300000010007810 */ /* 0x004fe20007ffe0ff */
[----:B------:R0:W1:Y:S03]  /*0520*/  MUFU.RSQ R15, R16 ;  /* 0x00000010000f7308 */ /* 0x0000660000001400 */
[----:B------:R-:W-:-:S13]  /*0530*/  ISETP.GT.U32.AND P0, PT, R0, 0x727fffff, PT ;  /* 0x727fffff0000780c */ /* 0x000fda0003f04070 */
[----:B0-----:R-:W-:Y:S05]  /*0540*/  @!P0 BRA `(.L_x_14) ;  /* 0x0000000000108947 */ /* 0x001fea0003800000 */
[----:B------:R-:W-:Y:S02]  /*0550*/  MOV R0, R16 ;  /* 0x0000001000007202 */ /* 0x000fe40000000f00 */
[----:B------:R-:W-:-:S07]  /*0560*/  MOV R16, 0x580 ;  /* 0x0000058000107802 */ /* 0x000fce0000000f00 */
[----:B-1----:R-:W-:Y:S05]  /*0570*/  CALL.REL.NOINC `($__internal_0_$__cuda_sm20_sqrt_rn_f32_slowpath) ;  /* 0x0000002800307944 */ /* 0x002fea0003c00000 */
[----:B------:R-:W-:Y:S05]  /*0580*/  BRA `(.L_x_15) ;  /* 0x0000000000107947 */ /* 0x000fea0003800000 */
.L_x_14:
[----:B-1----:R-:W-:Y:S01]  /*0590*/  FMUL.FTZ R27, R16, R15 ;  /* 0x0000000f101b7220 */ /* 0x002fe20000410000 */
[----:B------:R-:W-:-:S03]  /*05a0*/  FMUL.FTZ R14, R15, 0.5 ;  /* 0x3f0000000f0e7820 */ /* 0x000fc60000410000 */
[----:B------:R-:W-:-:S04]  /*05b0*/  FFMA R0, -R27, R27, R16 ;  /* 0x0000001b1b007223 */ /* 0x000fc80000000110 */
[----:B------:R-:W-:-:S07]  /*05c0*/  FFMA R27, R0, R14, R27 ;  /* 0x0000000e001b7223 */ /* 0x000fce000000001b */
.L_x_15:
[----:B------:R-:W-:Y:S05]  /*05d0*/  BSYNC.RECONVERGENT B0 ;  /* 0x0000000000007941 */ /* 0x000fea0003800200 */
.L_x_13:
[----:B------:R-:W0:Y:S01]  /*05e0*/  LDC.64 R14, c[0x0][0x380] ;  /* 0x0000e000ff0e7b82 */ /* 0x000e220000000a00 */
[----:B------:R1:W-:Y:S01]  /*05f0*/  STG.E desc[UR8][R30.64], R27 ;  /* 0x0000001b1e007986 */ /* 0x0003e2000c101908 */
[----:B0-----:R-:W-:-:S05]  /*0600*/  IMAD.WIDE R14, R7, 0x4, R14 ;  /* 0x00000004070e7825 */ /* 0x001fca00078e020e */
[----:B------:R-:W2:Y:S01]  /*0610*/  LDG.E R26, desc[UR8][R14.64] ;  /* 0x000000080e1a7981 */ /* 0x000ea2000c1e1900 */
[----:B------:R-:W-:Y:S01]  /*0620*/  BSSY.RECONVERGENT B0, `(.L_x_16) ;  /* 0x000000d000007945 */ /* 0x000fe20003800200 */
[----:B--2---:R-:W-:Y:S01]  /*0630*/  IADD3 R0, PT, PT, R26, -0xd000000, RZ ;  /* 0xf30000001a007810 */ /* 0x004fe20007ffe0ff */
[----:B------:R1:W0:Y:S03]  /*0640*/  MUFU.RSQ R17, R26 ;  /* 0x0000001a00117308 */ /* 0x0002260000001400 */
[----:B------:R-:W-:-:S13]  /*0650*/  ISETP.GT.U32.AND P0, PT, R0, 0x727fffff, PT ;  /* 0x727fffff0000780c */ /* 0x000fda0003f04070 */
[----:B-1----:R-:W-:Y:S05]  /*0660*/  @!P0 BRA `(.L_x_17) ;  /* 0x0000000000108947 */ /* 0x002fea0003800000 */
[----:B------:R-:W-:Y:S02]  /*0670*/  MOV R0, R26 ;  /* 0x0000001a00007202 */ /* 0x000fe40000000f00 */
[----:B------:R-:W-:-:S07]  /*0680*/  MOV R16, 0x6a0 ;  /* 0x000006a000107802 */ /* 0x000fce0000000f00 */
[----:B0-----:R-:W-:Y:S05]  /*0690*/  CALL.REL.NOINC `($__internal_0_$__cuda_sm20_sqrt_rn_f32_slowpath) ;  /* 0x0000002400e87944 */ /* 0x001fea0003c00000 */
[----:B------:R-:W-:Y:S05]  /*06a0*/  BRA `(.L_x_18) ;  /* 0x0000000000107947 */ /* 0x000fea0003800000 */
.L_x_17:
[----:B0-----:R-:W-:Y:S01]  /*06b0*/  FMUL.FTZ R27, R26, R17 ;  /* 0x000000111a1b7220 */ /* 0x001fe20000410000 */
[----:B------:R-:W-:-:S03]  /*06c0*/  FMUL.FTZ R16, R17, 0.5 ;  /* 0x3f00000011107820 */ /* 0x000fc60000410000 */
[----:B------:R-:W-:-:S04]  /*06d0*/  FFMA R0, -R27, R27, R26 ;  /* 0x0000001b1b007223 */ /* 0x000fc8000000011a */
[----:B------:R-:W-:-:S07]  /*06e0*/  FFMA R27, R0, R16, R27 ;  /* 0x00000010001b7223 */ /* 0x000fce000000001b */
.L_x_18:
[----:B------:R-:W-:Y:S05]  /*06f0*/  BSYNC.RECONVERGENT B0 ;  /* 0x0000000000007941 */ /* 0x000fea0003800200 */
.L_x_16:
        /* <DEDUP_REMOVED lines=13> */
.L_x_20:
[----:B0-----:R-:W-:Y:S01]  /*07d0*/  FMUL.FTZ R27, R16, R17 ;  /* 0x00000011101b7220 */ /* 0x001fe20000410000 */
[----:B------:R-:W-:-:S03]  /*07e0*/  FMUL.FTZ R14, R17, 0.5 ;  /* 0x3f000000110e7820 */ /* 0x000fc60000410000 */
[----:B------:R-:W-:-:S04]  /*07f0*/  FFMA R0, -R27, R27, R16 ;  /* 0x0000001b1b007223 */ /* 0x000fc80000000110 */
[----:B------:R-:W-:-:S07]  /*0800*/  FFMA R27, R0, R14, R27 ;  /* 0x0000000e001b7223 */ /* 0x000fce000000001b */
.L_x_21:
[----:B------:R-:W-:Y:S05]  /*0810*/  BSYNC.RECONVERGENT B0 ;  /* 0x0000000000007941 */ /* 0x000fea0003800200 */
.L_x_19:
        /* <DEDUP_REMOVED lines=13> */
.L_x_23:
[----:B0-----:R-:W-:Y:S01]  /*08f0*/  FMUL.FTZ R27, R26, R17 ;  /* 0x000000111a1b7220 */ /* 0x001fe20000410000 */
[----:B------:R-:W-:-:S03]  /*0900*/  FMUL.FTZ R16, R17, 0.5 ;  /* 0x3f00000011107820 */ /* 0x000fc60000410000 */
[----:B------:R-:W-:-:S04]  /*0910*/  FFMA R0, -R27, R27, R26 ;  /* 0x0000001b1b007223 */ /* 0x000fc8000000011a */
[----:B------:R-:W-:-:S07]  /*0920*/  FFMA R27, R0, R16, R27 ;  /* 0x00000010001b7223 */ /* 0x000fce000000001b */
.L_x_24:
[----:B------:R-:W-:Y:S05]  /*0930*/  BSYNC.RECONVERGENT B0 ;  /* 0x0000000000007941 */ /* 0x000fea0003800200 */
.L_x_22:
        /* <DEDUP_REMOVED lines=13> */
.L_x_26:
[----:B0-----:R-:W-:Y:S01]  /*0a10*/  FMUL.FTZ R27, R16, R17 ;  /* 0x00000011101b7220 */ /* 0x001fe20000410000 */
[----:B------:R-:W-:-:S03]  /*0a20*/  FMUL.FTZ R14, R17, 0.5 ;  /* 0x3f000000110e7820 */ /* 0x000fc60000410000 */
[----:B------:R-:W-:-:S04]  /*0a30*/  FFMA R0, -R27, R27, R16 ;  /* 0x0000001b1b007223 */ /* 0x000fc80000000110 */
[----:B------:R-:W-:-:S07]  /*0a40*/  FFMA R27, R0, R14, R27 ;  /* 0x0000000e001b7223 */ /* 0x000fce000000001b */
.L_x_27:
[----:B------:R-:W-:Y:S05]  /*0a50*/  BSYNC.RECONVERGENT B0 ;  /* 0x0000000000007941 */ /* 0x000fea0003800200 */
.L_x_25:
        /* <DEDUP_REMOVED lines=13> */
.L_x_29:
[----:B0-----:R-:W-:Y:S01]  /*0b30*/  FMUL.FTZ R27, R26, R17 ;  /* 0x000000111a1b7220 */ /* 0x001fe20000410000 */
[----:B------:R-:W-:-:S03]  /*0b40*/  FMUL.FTZ R16, R17, 0.5 ;  /* 0x3f00000011107820 */ /* 0x000fc60000410000 */
[----:B------:R-:W-:-:S04]  /*0b50*/  FFMA R0, -R27, R27, R26 ;  /* 0x0000001b1b007223 */ /* 0x000fc8000000011a */
[----:B------:R-:W-:-:S07]  /*0b60*/  FFMA R27, R0, R16, R27 ;  /* 0x00000010001b7223 */ /* 0x000fce000000001b */
.L_x_30:
[----:B------:R-:W-:Y:S05]  /*0b70*/  BSYNC.RECONVERGENT B0 ;  /* 0x0000000000007941 */ /* 0x000fea0003800200 */
.L_x_28:
        /* <DEDUP_REMOVED lines=13> */
.L_x_32:
[----:B0-----:R-:W-:Y:S01]  /*0c50*/  FMUL.FTZ R27, R16, R17 ;  /* 0x00000011101b7220 */ /* 0x001fe20000410000 */
[----:B------:R-:W-:-:S03]  /*0c60*/  FMUL.FTZ R14, R17, 0.5 ;  /* 0x3f000000110e7820 */ /* 0x000fc60000410000 */
[----:B------:R-:W-:-:S04]  /*0c70*/  FFMA R0, -R27, R27, R16 ;  /* 0x0000001b1b007223 */ /* 0x000fc80000000110 */
[----:B------:R-:W-:-:S07]  /*0c80*/  FFMA R27, R0, R14, R27 ;  /* 0x0000000e001b7223 */ /* 0x000fce000000001b */
.L_x_33:
[----:B------:R-:W-:Y:S05]  /*0c90*/  BSYNC.RECONVERGENT B0 ;  /* 0x0000000000007941 */ /* 0x000fea0003800200 */
.L_x_31:
        /* <DEDUP_REMOVED lines=13> */
.L_x_35:
[----:B0-----:R-:W-:Y:S01]  /*0d70*/  FMUL.FTZ R27, R26, R17 ;  /* 0x000000111a1b7220 */ /* 0x001fe20000410000 */
[----:B------:R-:W-:-:S03]  /*0d80*/  FMUL.FTZ R16, R17, 0.5 ;  /* 0x3f00000011107820 */ /* 0x000fc60000410000 */
[----:B------:R-:W-:-:S04]  /*0d90*/  FFMA R0, -R27, R27, R26 ;  /* 0x0000001b1b007223 */ /* 0x000fc8000000011a */
[----:B------:R-:W-:-:S07]  /*0da0*/  FFMA R27, R0, R16, R27 ;  /* 0x00000010001b7223 */ /* 0x000fce000000001b */
.L_x_36:
[----:B------:R-:W-:Y:S05]  /*0db0*/  BSYNC.RECONVERGENT B0 ;  /* 0x0000000000007941 */ /* 0x000fea0003800200 */
.L_x_34:
        /* <DEDUP_REMOVED lines=13> */
.L_x_38:
[----:B0-----:R-:W-:Y:S01]  /*0e90*/  FMUL.FTZ R27, R16, R17 ;  /* 0x00000011101b7220 */ /* 0x001fe20000410000 */
[----:B------:R-:W-:-:S03]  /*0ea0*/  FMUL.FTZ R14, R17, 0.5 ;  /* 0x3f000000110e7820 */ /* 0x000fc60000410000 */
[----:B------:R-:W-:-:S04]  /*0eb0*/  FFMA R0, -R27, R27, R16 ;  /* 0x0000001b1b007223 */ /* 0x000fc80000000110 */
[----:B------:R-:W-:-:S07]  /*0ec0*/  FFMA R27, R0, R14, R27 ;  /* 0x0000000e001b7223 */ /* 0x000fce000000001b */
.L_x_39:
[----:B------:R-:W-:Y:S05]  /*0ed0*/  BSYNC.RECONVERGENT B0 ;  /* 0x0000000000007941 */ /* 0x000fea0003800200 */
.L_x_37:
        /* <DEDUP_REMOVED lines=13> */
.L_x_41:
[----:B0-----:R-:W-:Y:S01]  /*0fb0*/  FMUL.FTZ R27, R26, R17 ;  /* 0x000000111a1b7220 */ /* 0x001fe20000410000 */
[----:B------:R-:W-:-:S03]  /*0fc0*/  FMUL.FTZ R16, R17, 0.5 ;  /* 0x3f00000011107820 */ /* 0x000fc60000410000 */
[----:B------:R-:W-:-:S04]  /*0fd0*/  FFMA R0, -R27, R27, R26 ;  /* 0x0000001b1b007223 */ /* 0x000fc8000000011a */
[----:B------:R-:W-:-:S07]  /*0fe0*/  FFMA R27, R0, R16, R27 ;  /* 0x00000010001b7223 */ /* 0x000fce000000001b */
.L_x_42:
[----:B------:R-:W-:Y:S05]  /*0ff0*/  BSYNC.RECONVERGENT B0 ;  /* 0x0000000000007941 */ /* 0x000fea0003800200 */
.L_x_40:
        /* <DEDUP_REMOVED lines=13> */
.L_x_44:
[----:B0-----:R-:W-:Y:S01]  /*10d0*/  FMUL.FTZ R27, R16, R17 ;  /* 0x00000011101b7220 */ /* 0x001fe20000410000 */
[----:B------:R-:W-:-:S03]  /*10e0*/  FMUL.FTZ R14, R17, 0.5 ;  /* 0x3f000000110e7820 */ /* 0x000fc60000410000 */
[----:B------:R-:W-:-:S04]  /*10f0*/  FFMA R0, -R27, R27, R16 ;  /* 0x0000001b1b007223 */ /* 0x000fc80000000110 */
[----:B------:R-:W-:-:S07]  /*1100*/  FFMA R27, R0, R14, R27 ;  /* 0x0000000e001b7223 */ /* 0x000fce000000001b */
.L_x_45:
[----:B------:R-:W-:Y:S05]  /*1110*/  BSYNC.RECONVERGENT B0 ;  /* 0x0000000000007941 */ /* 0x000fea0003800200 */
.L_x_43:
        /* <DEDUP_REMOVED lines=13> */
.L_x_47:
[----:B0-----:R-:W-:Y:S01]  /*11f0*/  FMUL.FTZ R27, R26, R17 ;  /* 0x000000111a1b7220 */ /* 0x001fe20000410000 */
[----:B------:R-:W-:-:S03]  /*1200*/  FMUL.FTZ R16, R17, 0.5 ;  /* 0x3f00000011107820 */ /* 0x000fc60000410000 */
[----:B------:R-:W-:-:S04]  /*1210*/  FFMA R0, -R27, R27, R26 ;  /* 0x0000001b1b007223 */ /* 0x000fc8000000011a */
[----:B------:R-:W-:-:S07]  /*1220*/  FFMA R27, R0, R16, R27 ;  /* 0x00000010001b7223 */ /* 0x000fce000000001b */
.L_x_48:
[----:B------:R-:W-:Y:S05]  /*1230*/  BSYNC.RECONVERGENT B0 ;  /* 0x0000000000007941 */ /* 0x000fea0003800200 */
.L_x_46:
        /* <DEDUP_REMOVED lines=13> */
.L_x_50:
[----:B0-----:R-:W-:Y:S01]  /*1310*/  FMUL.FTZ R27, R16, R17 ;  /* 0x00000011101b7220 */ /* 0x001fe20000410000 */
[----:B------:R-:W-:-:S03]  /*1320*/  FMUL.FTZ R14, R17, 0.5 ;  /* 0x3f000000110e7820 */ /* 0x000fc60000410000 */
[----:B------:R-:W-:-:S04]  /*1330*/  FFMA R0, -R27, R27, R16 ;  /* 0x0000001b1b007223 */ /* 0x000fc80000000110 */
[----:B------:R-:W-:-:S07]  /*1340*/  FFMA R27, R0, R14, R27 ;  /* 0x0000000e001b7223 */ /* 0x000fce000000001b */
.L_x_51:
[----:B------:R-:W-:Y:S05]  /*1350*/  BSYNC.RECONVERGENT B0 ;  /* 0x0000000000007941 */ /* 0x000fea0003800200 */
.L_x_49:
        /* <DEDUP_REMOVED lines=13> */
.L_x_53:
[----:B0-----:R-:W-:Y:S01]  /*1430*/  FMUL.FTZ R27, R26, R17 ;  /* 0x000000111a1b7220 */ /* 0x001fe20000410000 */
[----:B------:R-:W-:-:S03]  /*1440*/  FMUL.FTZ R16, R17, 0.5 ;  /* 0x3f00000011107820 */ /* 0x000fc60000410000 */
[----:B------:R-:W-:-:S04]  /*1450*/  FFMA R0, -R27, R27, R26 ;  /* 0x0000001b1b007223 */ /* 0x000fc8000000011a */
[----:B------:R-:W-:-:S07]  /*1460*/  FFMA R27, R0, R16, R27 ;  /* 0x00000010001b7223 */ /* 0x000fce000000001b */
.L_x_54:
[----:B------:R-:W-:Y:S05]  /*1470*/  BSYNC.RECONVERGENT B0 ;  /* 0x0000000000007941 */ /* 0x000fea0003800200 */
.L_x_52:
        /* <DEDUP_REMOVED lines=13> */
.L_x_56:
[----:B0-----:R-:W-:Y:S01]  /*1550*/  FMUL.FTZ R27, R16, R17 ;  /* 0x00000011101b7220 */ /* 0x001fe20000410000 */
[----:B------:R-:W-:-:S03]  /*1560*/  FMUL.FTZ R14, R17, 0.5 ;  /* 0x3f000000110e7820 */ /* 0x000fc60000410000 */
[----:B------:R-:W-:-:S04]  /*1570*/  FFMA R0, -R27, R27, R16 ;  /* 0x0000001b1b007223 */ /* 0x000fc80000000110 */
[----:B------:R-:W-:-:S07]  /*1580*/  FFMA R27, R0, R14, R27 ;  /* 0x0000000e001b7223 */ /* 0x000fce000000001b */
.L_x_57:
[----:B------:R-:W-:Y:S05]  /*1590*/  BSYNC.RECONVERGENT B0 ;  /* 0x0000000000007941 */ /* 0x000fea0003800200 */
.L_x_55:
        /* <DEDUP_REMOVED lines=9> */
[----:B------:R-:W-:Y:S01]  /*1630*/  BSSY.RECONVERGENT B1, `(.L_x_60) ;  /* 0x0000004000017945 */ /* 0x000fe20003800200 */
[----:B------:R-:W-:Y:S02]  /*1640*/  MOV R0, R26 ;  /* 0x0000001a00007202 */ /* 0x000fe40000000f00 */
[----:B------:R-:W-:-:S07]  /*1650*/  MOV R16, 0x1670 ;  /* 0x0000167000107802 */ /* 0x000fce0000000f00 */
[----:B0-----:R-:W-:Y:S05]  /*1660*/  CALL.REL.NOINC `($__internal_0_$__cuda_sm20_sqrt_rn_f32_slowpath) ;  /* 0x0000001400f47944 */ /* 0x001fea0003c00000 */
[----:B------:R-:W-:Y:S05]  /*1670*/  BSYNC.RECONVERGENT B1 ;  /* 0x0000000000017941 */ /* 0x000fea0003800200 */
.L_x_60:
[----:B------:R-:W-:Y:S05]  /*1680*/  BRA `(.L_x_61) ;  /* 0x0000000000107947 */ /* 0x000fea0003800000 */
.L_x_59:
[----:B0-----:R-:W-:Y:S01]  /*1690*/  FMUL.FTZ R27, R26, R17 ;  /* 0x000000111a1b7220 */ /* 0x001fe20000410000 */
[----:B------:R-:W-:-:S03]  /*16a0*/  FMUL.FTZ R16, R17, 0.5 ;  /* 0x3f00000011107820 */ /* 0x000fc60000410000 */
[----:B------:R-:W-:-:S04]  /*16b0*/  FFMA R0, -R27, R27, R26 ;  /* 0x0000001b1b007223 */ /* 0x000fc8000000011a */
[----:B------:R-:W-:-:S07]  /*16c0*/  FFMA R27, R0, R16, R27 ;  /* 0x00000010001b7223 */ /* 0x000fce000000001b */
.L_x_61:
[----:B------:R-:W-:Y:S05]  /*16d0*/  BSYNC.RECONVERGENT B0 ;  /* 0x0000000000007941 */ /* 0x000fea0003800200 */
.L_x_58:
[----:B------:R-:W0:Y:S01]  /*16e0*/  LDC.64 R16, c[0x0][0x390] ;  /* 0x0000e400ff107b82 */ /* 0x000e220000000a00 */
[----:B------:R1:W-:Y:S01]  /*16f0*/  STG.E desc[UR8][R14.64], R27 ;  /* 0x0000001b0e007986 */ /* 0x0003e2000c101908 */
[----:B------:R-:W-:-:S04]  /*1700*/  UIADD3 UR7, UPT, UPT, UR7, 0x10, URZ ;  /* 0x0000001007077890 */ /* 0x000fc8000fffe0ff */
[----:B------:R-:W-:Y:S01]  /*1710*/  UISETP.NE.AND UP0, UPT, UR7, URZ, UPT ;  /* 0x000000ff0700728c */ /* 0x000fe2000bf05270 */
[----:B0-----:R-:W-:-:S05]  /*1720*/  IMAD R16, R17, R16, RZ ;  /* 0x0000001011107224 */ /* 0x001fca00078e02ff */
[C---:B------:R-:W-:Y:S02]  /*1730*/  LEA R7, R16.reuse, R7, 0x4 ;  /* 0x0000000710077211 */ /* 0x040fe400078e20ff */
[C---:B------:R-:W-:Y:S02]  /*1740*/  LEA R8, R16.reuse, R8, 0x4 ;  /* 0x0000000810087211 */ /* 0x040fe400078e20ff */
[C---:B------:R-:W-:Y:S02]  /*1750*/  LEA R9, R16.reuse, R9, 0x4 ;  /* 0x0000000910097211 */ /* 0x040fe400078e20ff */
[C---:B------:R-:W-:Y:S02]  /*1760*/  LEA R10, R16.reuse, R10, 0x4 ;  /* 0x0000000a100a7211 */ /* 0x040fe400078e20ff */
[C---:B------:R-:W-:Y:S02]  /*1770*/  LEA R11, R16.reuse, R11, 0x4 ;  /* 0x0000000b100b7211 */ /* 0x040fe400078e20ff */
[----:B------:R-:W-:-:S02]  /*1780*/  LEA R12, R16, R12, 0x4 ;  /* 0x0000000c100c7211 */ /* 0x000fc400078e20ff */
        /* <DEDUP_REMOVED lines=9> */
[----:B------:R-:W-:Y:S01]  /*1820*/  LEA R6, R16, R6, 0x4 ;  /* 0x0000000610067211 */ /* 0x000fe200078e20ff */
[----:B-1----:R-:W-:Y:S06]  /*1830*/  BRA.U UP0, `(.L_x_62) ;  /* 0xffffffed00207547 */ /* 0x002fec000b83ffff */
.L_x_12:
[----:B------:R-:W-:-:S13]  /*1840*/  ISETP.NE.AND P0, PT, R4, RZ, PT ;  /* 0x000000ff0400720c */ /* 0x000fda0003f05270 */
[----:B------:R-:W-:Y:S05]  /*1850*/  @!P0 BRA `(.L_x_63) ;  /* 0x0000001400648947 */ /* 0x000fea0003800000 */
[----:B------:R-:W-:-:S04]  /*1860*/  IADD3 R0, PT, PT, R4, -0x1, RZ ;  /* 0xffffffff04007810 */ /* 0x000fc80007ffe0ff */
[----:B------:R-:W-:-:S13]  /*1870*/  ISETP.GE.U32.AND P0, PT, R0, 0x7, PT ;  /* 0x000000070000780c */ /* 0x000fda0003f06070 */
[----:B------:R-:W-:Y:S05]  /*1880*/  @!P0 BRA `(.L_x_64) ;  /* 0x0000000800b48947 */ /* 0x000fea0003800000 */
[----:B------:R-:W1:Y:S01]  /*1890*/  LDCU UR6, c[0x0][0x38c] ;  /* 0x00007180ff0677ac */ /* 0x000e620008000800 */
[----:B------:R-:W2:Y:S08]  /*18a0*/  LDC.64 R6, c[0x0][0x390] ;  /* 0x0000e400ff067b82 */ /* 0x000eb00000000a00 */
[----:B------:R-:W3:Y:S01]  /*18b0*/  LDC.64 R8, c[0x0][0x380] ;  /* 0x0000e000ff087b82 */ /* 0x000ee20000000a00 */
[----:B-1----:R-:W-:-:S06]  /*18c0*/  UIMAD UR6, UR4, UR6, UR5 ;  /* 0x00000006040672a4 */ /* 0x002fcc000f8e0205 */
[----:B--2---:R-:W-:-:S04]  /*18d0*/  IMAD R6, R6, UR6, R3 ;  /* 0x0000000606067c24 */ /* 0x004fc8000f8e0203 */
[----:B------:R-:W-:-:S04]  /*18e0*/  IMAD R7, R6, R7, R2 ;  /* 0x0000000706077224 */ /* 0x000fc800078e0202 */
[----:B---3--:R-:W-:-:S05]  /*18f0*/  IMAD.WIDE R8, R7, 0x4, R8 ;  /* 0x0000000407087825 */ /* 0x008fca00078e0208 */
[----:B0-----:R-:W2:Y:S01]  /*1900*/  LDG.E R10, desc[UR8][R8.64] ;  /* 0x00000008080a7981 */ /* 0x001ea2000c1e1900 */
        /* <DEDUP_REMOVED lines=9> */
.L_x_66:
[----:B-1----:R-:W-:Y:S01]  /*19a0*/  FMUL.FTZ R27, R10, R7 ;  /* 0x000000070a1b7220 */ /* 0x002fe20000410000 */
[----:B------:R-:W-:-:S03]  /*19b0*/  FMUL.FTZ R7, R7, 0.5 ;  /* 0x3f00000007077820 */ /* 0x000fc60000410000 */
[----:B------:R-:W-:-:S04]  /*19c0*/  FFMA R0, -R27, R27, R10 ;  /* 0x0000001b1b007223 */ /* 0x000fc8000000010a */
[----:B------:R-:W-:-:S07]  /*19d0*/  FFMA R27, R0, R7, R27 ;  /* 0x00000007001b7223 */ /* 0x000fce000000001b */
.L_x_67:
[----:B------:R-:W-:Y:S05]  /*19e0*/  BSYNC.RECONVERGENT B0 ;  /* 0x0000000000007941 */ /* 0x000fea0003800200 */
.L_x_65:
[----:B------:R-:W0:Y:S01]  /*19f0*/  LDCU.64 UR6, c[0x0][0x390] ;  /* 0x00007200ff0677ac */ /* 0x000e220008000a00 */
[----:B------:R-:W1:Y:S01]  /*1a00*/  LDC.64 R12, c[0x0][0x380] ;  /* 0x0000e000ff0c7b82 */ /* 0x000e620000000a00 */
[----:B------:R2:W-:Y:S01]  /*1a10*/  STG.E desc[UR8][R8.64], R27 ;  /* 0x0000001b08007986 */ /* 0x0005e2000c101908 */
[----:B0-----:R-:W-:-:S05]  /*1a20*/  IADD3 R11, PT, PT, R6, UR6, RZ ;  /* 0x00000006060b7c10 */ /* 0x001fca000fffe0ff */
[----:B------:R-:W-:-:S04]  /*1a30*/  IMAD R7, R11, UR7, R2 ;  /* 0x000000070b077c24 */ /* 0x000fc8000f8e0202 */
[----:B-1----:R-:W-:-:S05]  /*1a40*/  IMAD.WIDE R6, R7, 0x4, R12 ;  /* 0x0000000407067825 */ /* 0x002fca00078e020c */
[----:B------:R-:W3:Y:S01]  /*1a50*/  LDG.E R10, desc[UR8][R6.64] ;  /* 0x00000008060a7981 */ /* 0x000ee2000c1e1900 */
[----:B------:R-:W-:Y:S01]  /*1a60*/  BSSY.RECONVERGENT B0, `(.L_x_68) ;  /* 0x000000d000007945 */ /* 0x000fe20003800200 */
[----:B---3--:R-:W-:Y:S01]  /*1a70*/  IADD3 R0, PT, PT, R10, -0xd000000, RZ ;  /* 0xf30000000a007810 */ /* 0x008fe20007ffe0ff */
[----:B------:R2:W0:Y:S03]  /*1a80*/  MUFU.RSQ R13, R10 ;  /* 0x0000000a000d7308 */ /* 0x0004260000001400 */
[----:B------:R-:W-:-:S13]  /*1a90*/  ISETP.GT.U32.AND P0, PT, R0, 0x727fffff, PT ;  /* 0x727fffff0000780c */ /* 0x000fda0003f04070 */
[----:B--2---:R-:W-:Y:S05]  /*1aa0*/  @!P0 BRA `(.L_x_69) ;  /* 0x0000000000108947 */ /* 0x004fea0003800000 */
[----:B------:R-:W-:Y:S02]  /*1ab0*/  MOV R0, R10 ;  /* 0x0000000a00007202 */ /* 0x000fe40000000f00 */
[----:B------:R-:W-:-:S07]  /*1ac0*/  MOV R16, 0x1ae0 ;  /* 0x00001ae000107802 */ /* 0x000fce0000000f00 */
[----:B0-----:R-:W-:Y:S05]  /*1ad0*/  CALL.REL.NOINC `($__internal_0_$__cuda_sm20_sqrt_rn_f32_slowpath) ;  /* 0x0000001000d87944 */ /* 0x001fea0003c00000 */
[----:B------:R-:W-:Y:S05]  /*1ae0*/  BRA `(.L_x_70) ;  /* 0x0000000000107947 */ /* 0x000fea0003800000 */
.L_x_69:
[----:B0-----:R-:W-:Y:S01]  /*1af0*/  FMUL.FTZ R27, R10, R13 ;  /* 0x0000000d0a1b7220 */ /* 0x001fe20000410000 */
[----:B------:R-:W-:-:S03]  /*1b00*/  FMUL.FTZ R8, R13, 0.5 ;  /* 0x3f0000000d087820 */ /* 0x000fc60000410000 */
[----:B------:R-:W-:-:S04]  /*1b10*/  FFMA R0, -R27, R27, R10 ;  /* 0x0000001b1b007223 */ /* 0x000fc8000000010a */
[----:B------:R-:W-:-:S07]  /*1b20*/  FFMA R27, R0, R8, R27 ;  /* 0x00000008001b7223 */ /* 0x000fce000000001b */
.L_x_70:
[----:B------:R-:W-:Y:S05]  /*1b30*/  BSYNC.RECONVERGENT B0 ;  /* 0x0000000000007941 */ /* 0x000fea0003800200 */
.L_x_68:
        /* <DEDUP_REMOVED lines=16> */
.L_x_72:
[----:B0-----:R-:W-:Y:S01]  /*1c40*/  FMUL.FTZ R27, R10, R13 ;  /* 0x0000000d0a1b7220 */ /* 0x001fe20000410000 */
[----:B------:R-:W-:-:S03]  /*1c50*/  FMUL.FTZ R6, R13, 0.5 ;  /* 0x3f0000000d067820 */ /* 0x000fc60000410000 */
[----:B------:R-:W-:-:S04]  /*1c60*/  FFMA R0, -R27, R27, R10 ;  /* 0x0000001b1b007223 */ /* 0x000fc8000000010a */
[----:B------:R-:W-:-:S07]  /*1c70*/  FFMA R27, R0, R6, R27 ;  /* 0x00000006001b7223 */ /* 0x000fce000000001b */
.L_x_73:
[----:B------:R-:W-:Y:S05]  /*1c80*/  BSYNC.RECONVERGENT B0 ;  /* 0x0000000000007941 */ /* 0x000fea0003800200 */
.L_x_71:
        /* <DEDUP_REMOVED lines=16> */
.L_x_75:
[----:B0-----:R-:W-:Y:S01]  /*1d90*/  FMUL.FTZ R27, R10, R13 ;  /* 0x0000000d0a1b7220 */ /* 0x001fe20000410000 */
[----:B------:R-:W-:-:S03]  /*1da0*/  FMUL.FTZ R8, R13, 0.5 ;  /* 0x3f0000000d087820 */ /* 0x000fc60000410000 */
[----:B------:R-:W-:-:S04]  /*1db0*/  FFMA R0, -R27, R27, R10 ;  /* 0x0000001b1b007223 */ /* 0x000fc8000000010a */
[----:B------:R-:W-:-:S07]  /*1dc0*/  FFMA R27, R0, R8, R27 ;  /* 0x00000008001b7223 */ /* 0x000fce000000001b */
.L_x_76:
[----:B------:R-:W-:Y:S05]  /*1dd0*/  BSYNC.RECONVERGENT B0 ;  /* 0x0000000000007941 */ /* 0x000fea0003800200 */
.L_x_74:
        /* <DEDUP_REMOVED lines=16> */
.L_x_78:
[----:B0-----:R-:W-:Y:S01]  /*1ee0*/  FMUL.FTZ R27, R10, R13 ;  /* 0x0000000d0a1b7220 */ /* 0x001fe20000410000 */
[----:B------:R-:W-:-:S03]  /*1ef0*/  FMUL.FTZ R6, R13, 0.5 ;  /* 0x3f0000000d067820 */ /* 0x000fc60000410000 */
[----:B------:R-:W-:-:S04]  /*1f00*/  FFMA R0, -R27, R27, R10 ;  /* 0x0000001b1b007223 */ /* 0x000fc8000000010a */
[----:B------:R-:W-:-:S07]  /*1f10*/  FFMA R27, R0, R6, R27 ;  /* 0x00000006001b7223 */ /* 0x000fce000000001b */
.L_x_79:
[----:B------:R-:W-:Y:S05]  /*1f20*/  BSYNC.RECONVERGENT B0 ;  /* 0x0000000000007941 */ /* 0x000fea0003800200 */
.L_x_77:
        /* <DEDUP_REMOVED lines=16> */
.L_x_81:
[----:B0-----:R-:W-:Y:S01]  /*2030*/  FMUL.FTZ R27, R10, R13 ;  /* 0x0000000d0a1b7220 */ /* 0x001fe20000410000 */
[----:B------:R-:W-:-:S03]  /*2040*/  FMUL.FTZ R8, R13, 0.5 ;  /* 0x3f0000000d087820 */ /* 0x000fc60000410000 */
[----:B------:R-:W-:-:S04]  /*2050*/  FFMA R0, -R27, R27, R10 ;  /* 0x0000001b1b007223 */ /* 0x000fc8000000010a */
[----:B------:R-:W-:-:S07]  /*2060*/  FFMA R27, R0, R8, R27 ;  /* 0x00000008001b7223 */ /* 0x000fce000000001b */
.L_x_82:
[----:B------:R-:W-:Y:S05]  /*2070*/  BSYNC.RECONVERGENT B0 ;  /* 0x0000000000007941 */ /* 0x000fea0003800200 */
.L_x_80:
        /* <DEDUP_REMOVED lines=16> */
.L_x_84:
[----:B0-----:R-:W-:Y:S01]  /*2180*/  FMUL.FTZ R27, R10, R13 ;  /* 0x0000000d0a1b7220 */ /* 0x001fe20000410000 */
[----:B------:R-:W-:-:S03]  /*2190*/  FMUL.FTZ R6, R13, 0.5 ;  /* 0x3f0000000d067820 */ /* 0x000fc60000410000 */
[----:B------:R-:W-:-:S04]  /*21a0*/  FFMA R0, -R27, R27, R10 ;  /* 0x0000001b1b007223 */ /* 0x000fc8000000010a */
[----:B------:R-:W-:-:S07]  /*21b0*/  FFMA R27, R0, R6, R27 ;  /* 0x00000006001b7223 */ /* 0x000fce000000001b */
.L_x_85:
[----:B------:R-:W-:Y:S05]  /*21c0*/  BSYNC.RECONVERGENT B0 ;  /* 0x0000000000007941 */ /* 0x000fea0003800200 */
.L_x_83:
        /* <DEDUP_REMOVED lines=12> */
[----:B------:R-:W-:Y:S01]  /*2290*/  BSSY.RECONVERGENT B1, `(.L_x_88) ;  /* 0x0000004000017945 */ /* 0x000fe20003800200 */
[----:B------:R-:W-:Y:S02]  /*22a0*/  MOV R0, R10 ;  /* 0x0000000a00007202 */ /* 0x000fe40000000f00 */
[----:B------:R-:W-:-:S07]  /*22b0*/  MOV R16, 0x22d0 ;  /* 0x000022d000107802 */ /* 0x000fce0000000f00 */
[----:B0-----:R-:W-:Y:S05]  /*22c0*/  CALL.REL.NOINC `($__internal_0_$__cuda_sm20_sqrt_rn_f32_slowpath) ;  /* 0x0000000800dc7944 */ /* 0x001fea0003c00000 */
[----:B------:R-:W-:Y:S05]  /*22d0*/  BSYNC.RECONVERGENT B1 ;  /* 0x0000000000017941 */ /* 0x000fea0003800200 */
.L_x_88:
[----:B------:R-:W-:Y:S05]  /*22e0*/  BRA `(.L_x_89) ;  /* 0x0000000000107947 */ /* 0x000fea0003800000 */
.L_x_87:
[----:B0-----:R-:W-:Y:S01]  /*22f0*/  FMUL.FTZ R27, R10, R11 ;  /* 0x0000000b0a1b7220 */ /* 0x001fe20000410000 */
[----:B------:R-:W-:-:S03]  /*2300*/  FMUL.FTZ R8, R11, 0.5 ;  /* 0x3f0000000b087820 */ /* 0x000fc60000410000 */
[----:B------:R-:W-:-:S04]  /*2310*/  FFMA R0, -R27, R27, R10 ;  /* 0x0000001b1b007223 */ /* 0x000fc8000000010a */
[----:B------:R-:W-:-:S07]  /*2320*/  FFMA R27, R0, R8, R27 ;  /* 0x00000008001b7223 */ /* 0x000fce000000001b */
.L_x_89:
[----:B------:R-:W-:Y:S05]  /*2330*/  BSYNC.RECONVERGENT B0 ;  /* 0x0000000000007941 */ /* 0x000fea0003800200 */
.L_x_86:
[----:B------:R1:W-:Y:S01]  /*2340*/  STG.E desc[UR8][R6.64], R27 ;  /* 0x0000001b06007986 */ /* 0x0003e2000c101908 */
[----:B------:R-:W-:-:S12]  /*2350*/  UIADD3 UR5, UPT, UPT, UR5, 0x8, URZ ;  /* 0x0000000805057890 */ /* 0x000fd8000fffe0ff */
.L_x_64:
[----:B------:R-:W-:-:S13]  /*2360*/  ISETP.NE.AND P0, PT, R5, RZ, PT ;  /* 0x000000ff0500720c */ /* 0x000fda0003f05270 */
[----:B------:R-:W-:Y:S05]  /*2370*/  @!P0 BRA `(.L_x_63) ;  /* 0x00000008009c8947 */ /* 0x000fea0003800000 */
[----:B------:R-:W-:-:S04]  /*2380*/  IADD3 R0, PT, PT, R5, -0x1, RZ ;  /* 0xffffffff05007810 */ /* 0x000fc80007ffe0ff */
[----:B------:R-:W-:-:S13]  /*2390*/  ISETP.GE.U32.AND P0, PT, R0, 0x3, PT ;  /* 0x000000030000780c */ /* 0x000fda0003f06070 */
[----:B------:R-:W-:Y:S05]  /*23a0*/  @!P0 BRA `(.L_x_90) ;  /* 0x0000000400648947 */ /* 0x000fea0003800000 */
[----:B------:R-:W2:Y:S01]  /*23b0*/  LDCU UR6, c[0x0][0x38c] ;  /* 0x00007180ff0677ac */ /* 0x000ea20008000800 */
[----:B-1----:R-:W1:Y:S08]  /*23c0*/  LDC.64 R6, c[0x0][0x390] ;  /* 0x0000e400ff067b82 */ /* 0x002e700000000a00 */
[----:B------:R-:W3:Y:S01]  /*23d0*/  LDC.64 R8, c[0x0][0x380] ;  /* 0x0000e000ff087b82 */ /* 0x000ee20000000a00 */
[----:B--2---:R-:W-:-:S06]  /*23e0*/  UIMAD UR6, UR4, UR6, UR5 ;  /* 0x00000006040672a4 */ /* 0x004fcc000f8e0205 */
[----:B-1----:R-:W-:-:S04]  /*23f0*/  IMAD R6, R6, UR6, R3 ;  /* 0x0000000606067c24 */ /* 0x002fc8000f8e0203 */
        /* <DEDUP_REMOVED lines=12> */
.L_x_92:
[----:B-1----:R-:W-:Y:S01]  /*24c0*/  FMUL.FTZ R27, R10, R7 ;  /* 0x000000070a1b7220 */ /* 0x002fe20000410000 */
[----:B------:R-:W-:-:S03]  /*24d0*/  FMUL.FTZ R7, R7, 0.5 ;  /* 0x3f00000007077820 */ /* 0x000fc60000410000 */
[----:B------:R-:W-:-:S04]  /*24e0*/  FFMA R0, -R27, R27, R10 ;  /* 0x0000001b1b007223 */ /* 0x000fc8000000010a */
[----:B------:R-:W-:-:S07]  /*24f0*/  FFMA R27, R0, R7, R27 ;  /* 0x00000007001b7223 */ /* 0x000fce000000001b */
.L_x_93:
[----:B------:R-:W-:Y:S05]  /*2500*/  BSYNC.RECONVERGENT B0 ;  /* 0x0000000000007941 */ /* 0x000fea0003800200 */
.L_x_91:
        /* <DEDUP_REMOVED lines=16> */
.L_x_95:
[----:B0-----:R-:W-:Y:S01]  /*2610*/  FMUL.FTZ R27, R10, R13 ;  /* 0x0000000d0a1b7220 */ /* 0x001fe20000410000 */
[----:B------:R-:W-:-:S03]  /*2620*/  FMUL.FTZ R8, R13, 0.5 ;  /* 0x3f0000000d087820 */ /* 0x000fc60000410000 */
[----:B------:R-:W-:-:S04]  /*2630*/  FFMA R0, -R27, R27, R10 ;  /* 0x0000001b1b007223 */ /* 0x000fc8000000010a */
[----:B------:R-:W-:-:S07]  /*2640*/  FFMA R27, R0, R8, R27 ;  /* 0x00000008001b7223 */ /* 0x000fce000000001b */
.L_x_96:
[----:B------:R-:W-:Y:S05]  /*2650*/  BSYNC.RECONVERGENT B0 ;  /* 0x0000000000007941 */ /* 0x000fea0003800200 */
.L_x_94:
        /* <DEDUP_REMOVED lines=16> */
.L_x_98:
[----:B0-----:R-:W-:Y:S01]  /*2760*/  FMUL.FTZ R27, R10, R13 ;  /* 0x0000000d0a1b7220 */ /* 0x001fe20000410000 */
[----:B------:R-:W-:-:S03]  /*2770*/  FMUL.FTZ R6, R13, 0.5 ;  /* 0x3f0000000d067820 */ /* 0x000fc60000410000 */
[----:B------:R-:W-:-:S04]  /*2780*/  FFMA R0, -R27, R27, R10 ;  /* 0x0000001b1b007223 */ /* 0x000fc8000000010a */
[----:B------:R-:W-:-:S07]  /*2790*/  FFMA R27, R0, R6, R27 ;  /* 0x00000006001b7223 */ /* 0x000fce000000001b */
.L_x_99:
[----:B------:R-:W-:Y:S05]  /*27a0*/  BSYNC.RECONVERGENT B0 ;  /* 0x0000000000007941 */ /* 0x000fea0003800200 */
.L_x_97:
        /* <DEDUP_REMOVED lines=17> */
.L_x_102:
[----:B------:R-:W-:Y:S05]  /*28c0*/  BRA `(.L_x_103) ;  /* 0x0000000000107947 */ /* 0x000fea0003800000 */
.L_x_101:
[----:B0-----:R-:W-:Y:S01]  /*28d0*/  FMUL.FTZ R27, R10, R11 ;  /* 0x0000000b0a1b7220 */ /* 0x001fe20000410000 */
[----:B------:R-:W-:-:S03]  /*28e0*/  FMUL.FTZ R8, R11, 0.5 ;  /* 0x3f0000000b087820 */ /* 0x000fc60000410000 */
[----:B------:R-:W-:-:S04]  /*28f0*/  FFMA R0, -R27, R27, R10 ;  /* 0x0000001b1b007223 */ /* 0x000fc8000000010a */
[----:B------:R-:W-:-:S07]  /*2900*/  FFMA R27, R0, R8, R27 ;  /* 0x00000008001b7223 */ /* 0x000fce000000001b */
.L_x_103:
[----:B------:R-:W-:Y:S05]  /*2910*/  BSYNC.RECONVERGENT B0 ;  /* 0x0000000000007941 */ /* 0x000fea0003800200 */
.L_x_100:
[----:B------:R2:W-:Y:S01]  /*2920*/  STG.E desc[UR8][R6.64], R27 ;  /* 0x0000001b06007986 */ /* 0x0005e2000c101908 */
[----:B------:R-:W-:-:S12]  /*2930*/  UIADD3 UR5, UPT, UPT, UR5, 0x4, URZ ;  /* 0x0000000405057890 */ /* 0x000fd8000fffe0ff */
.L_x_90:
[----:B------:R-:W3:Y:S02]  /*2940*/  LDCU UR6, c[0x0][0x38c] ;  /* 0x00007180ff0677ac */ /* 0x000ee40008000800 */
[----:B---3--:R-:W-:-:S09]  /*2950*/  ULOP3.LUT UP0, UR7, UR6, 0x3, URZ, 0xc0, !UPT ;  /* 0x0000000306077892 */ /* 0x008fd2000f80c0ff */
[----:B------:R-:W-:Y:S05]  /*2960*/  BRA.U !UP0, `(.L_x_63) ;  /* 0x0000000508207547 */ /* 0x000fea000b800000 */
[----:B------:R-:W3:Y:S01]  /*2970*/  LDC.64 R8, c[0x0][0x390] ;  /* 0x0000e400ff087b82 */ /* 0x000ee20000000a00 */
[----:B------:R-:W-:-:S07]  /*2980*/  UIMAD UR5, UR4, UR6, UR5 ;  /* 0x00000006040572a4 */ /* 0x000fce000f8e0205 */
[----:B-12---:R-:W1:Y:S01]  /*2990*/  LDC.64 R6, c[0x0][0x380] ;  /* 0x0000e000ff067b82 */ /* 0x006e620000000a00 */
[----:B---3--:R-:W-:-:S04]  /*29a0*/  IMAD R8, R8, UR5, R3 ;  /* 0x0000000508087c24 */ /* 0x008fc8000f8e0203 */
[----:B------:R-:W-:-:S04]  /*29b0*/  IMAD R9, R8, R9, R2 ;  /* 0x0000000908097224 */ /* 0x000fc800078e0202 */
[----:B-1----:R-:W-:-:S05]  /*29c0*/  IMAD.WIDE R6, R9, 0x4, R6 ;  /* 0x0000000409067825 */ /* 0x002fca00078e0206 */
[----:B0-----:R-:W2:Y:S01]  /*29d0*/  LDG.E R10, desc[UR8][R6.64] ;  /* 0x00000008060a7981 */ /* 0x001ea2000c1e1900 */
[----:B------:R-:W-:Y:S01]  /*29e0*/  UISETP.NE.AND UP0, UPT, UR7, 0x1, UPT ;  /* 0x000000010700788c */ /* 0x000fe2000bf05270 */
[----:B------:R-:W-:Y:S01]  /*29f0*/  BSSY.RECONVERGENT B0, `(.L_x_104) ;  /* 0x000000f000007945 */ /* 0x000fe20003800200 */
[----:B--2---:R-:W-:Y:S01]  /*2a00*/  IADD3 R0, PT, PT, R10, -0xd000000, RZ ;  /* 0xf30000000a007810 */ /* 0x004fe20007ffe0ff */
[----:B------:R0:W1:Y:S03]  /*2a10*/  MUFU.RSQ R9, R10 ;  /* 0x0000000a00097308 */ /* 0x0000660000001400 */
[----:B------:R-:W-:-:S13]  /*2a20*/  ISETP.GT.U32.AND P0, PT, R0, 0x727fffff, PT ;  /* 0x727fffff0000780c */ /* 0x000fda0003f04070 */
[----:B0-----:R-:W-:Y:S05]  /*2a30*/  @!P0 BRA `(.L_x_105) ;  /* 0x0000000000188947 */ /* 0x001fea0003800000 */
[----:B------:R-:W-:Y:S01]  /*2a40*/  BSSY.RECONVERGENT B1, `(.L_x_106) ;  /* 0x0000004000017945 */ /* 0x000fe20003800200 */
[----:B------:R-:W-:Y:S02]  /*2a50*/  MOV R0, R10 ;  /* 0x0000000a00007202 */ /* 0x000fe40000000f00 */
[----:B------:R-:W-:-:S07]  /*2a60*/  MOV R16, 0x2a80 ;  /* 0x00002a8000107802 */ /* 0x000fce0000000f00 */
[----:B-1----:R-:W-:Y:S05]  /*2a70*/  CALL.REL.NOINC `($__internal_0_$__cuda_sm20_sqrt_rn_f32_slowpath) ;  /* 0x0000000000f07944 */ /* 0x002fea0003c00000 */
[----:B------:R-:W-:Y:S05]  /*2a80*/  BSYNC.RECONVERGENT B1 ;  /* 0x0000000000017941 */ /* 0x000fea0003800200 */
.L_x_106:
[----:B------:R-:W-:Y:S05]  /*2a90*/  BRA `(.L_x_107) ;  /* 0x0000000000107947 */ /* 0x000fea0003800000 */
.L_x_105:
[----:B-1----:R-:W-:Y:S01]  /*2aa0*/  FMUL.FTZ R27, R10, R9 ;  /* 0x000000090a1b7220 */ /* 0x002fe20000410000 */
[----:B------:R-:W-:-:S03]  /*2ab0*/  FMUL.FTZ R9, R9, 0.5 ;  /* 0x3f00000009097820 */ /* 0x000fc60000410000 */
[----:B------:R-:W-:-:S04]  /*2ac0*/  FFMA R0, -R27, R27, R10 ;  /* 0x0000001b1b007223 */ /* 0x000fc8000000010a */
[----:B------:R-:W-:-:S07]  /*2ad0*/  FFMA R27, R0, R9, R27 ;  /* 0x00000009001b7223 */ /* 0x000fce000000001b */
.L_x_107:
[----:B------:R-:W-:Y:S05]  /*2ae0*/  BSYNC.RECONVERGENT B0 ;  /* 0x0000000000007941 */ /* 0x000fea0003800200 */
.L_x_104:
[----:B------:R3:W-:Y:S01]  /*2af0*/  STG.E desc[UR8][R6.64], R27 ;  /* 0x0000001b06007986 */ /* 0x0007e2000c101908 */
[----:B------:R-:W-:Y:S05]  /*2b00*/  BRA.U !UP0, `(.L_x_63) ;  /* 0x0000000108b87547 */ /* 0x000fea000b800000 */
[----:B------:R-:W0:Y:S01]  /*2b10*/  LDCU.64 UR10, c[0x0][0x390] ;  /* 0x00007200ff0a77ac */ /* 0x000e220008000a00 */
[----:B---3--:R-:W1:Y:S01]  /*2b20*/  LDC.64 R6, c[0x0][0x380] ;  /* 0x0000e000ff067b82 */ /* 0x008e620000000a00 */
[----:B0-----:R-:W-:-:S05]  /*2b30*/  IADD3 R9, PT, PT, R8, UR10, RZ ;  /* 0x0000000a08097c10 */ /* 0x001fca000fffe0ff */
[----:B------:R-:W-:-:S04]  /*2b40*/  IMAD R11, R9, UR11, R2 ;  /* 0x0000000b090b7c24 */ /* 0x000fc8000f8e0202 */
[----:B-1----:R-:W-:-:S05]  /*2b50*/  IMAD.WIDE R6, R11, 0x4, R6 ;  /* 0x000000040b067825 */ /* 0x002fca00078e0206 */
[----:B------:R-:W2:Y:S01]  /*2b60*/  LDG.E R10, desc[UR8][R6.64] ;  /* 0x00000008060a7981 */ /* 0x000ea2000c1e1900 */
        /* <DEDUP_REMOVED lines=11> */
.L_x_110:
[----:B------:R-:W-:Y:S05]  /*2c20*/  BRA `(.L_x_111) ;  /* 0x0000000000107947 */ /* 0x000fea0003800000 */
.L_x_109:
[----:B-1----:R-:W-:Y:S01]  /*2c30*/  FMUL.FTZ R27, R10, R11 ;  /* 0x0000000b0a1b7220 */ /* 0x002fe20000410000 */
[----:B------:R-:W-:-:S03]  /*2c40*/  FMUL.FTZ R8, R11, 0.5 ;  /* 0x3f0000000b087820 */ /* 0x000fc60000410000 */
[----:B------:R-:W-:-:S04]  /*2c50*/  FFMA R0, -R27, R27, R10 ;  /* 0x0000001b1b007223 */ /* 0x000fc8000000010a */
[----:B------:R-:W-:-:S07]  /*2c60*/  FFMA R27, R0, R8, R27 ;  /* 0x00000008001b7223 */ /* 0x000fce000000001b */
.L_x_111:
[----:B------:R-:W-:Y:S05]  /*2c70*/  BSYNC.RECONVERGENT B0 ;  /* 0x0000000000007941 */ /* 0x000fea0003800200 */
.L_x_108:
[----:B------:R4:W-:Y:S01]  /*2c80*/  STG.E desc[UR8][R6.64], R27 ;  /* 0x0000001b06007986 */ /* 0x0009e2000c101908 */
[----:B------:R-:W-:Y:S05]  /*2c90*/  BRA.U !UP0, `(.L_x_63) ;  /* 0x0000000108547547 */ /* 0x000fea000b800000 */
[----:B------:R-:W0:Y:S01]  /*2ca0*/  LDCU.64 UR6, c[0x0][0x390] ;  /* 0x00007200ff0677ac */ /* 0x000e220008000a00 */
[----:B----4-:R-:W1:Y:S01]  /*2cb0*/  LDC.64 R6, c[0x0][0x380] ;  /* 0x0000e000ff067b82 */ /* 0x010e620000000a00 */
[----:B0-----:R-:W-:-:S05]  /*2cc0*/  IADD3 R9, PT, PT, R9, UR6, RZ ;  /* 0x0000000609097c10 */ /* 0x001fca000fffe0ff */
[----:B------:R-:W-:-:S04]  /*2cd0*/  IMAD R9, R9, UR7, R2 ;  /* 0x0000000709097c24 */ /* 0x000fc8000f8e0202 */
[----:B-1----:R-:W-:-:S05]  /*2ce0*/  IMAD.WIDE R6, R9, 0x4, R6 ;  /* 0x0000000409067825 */ /* 0x002fca00078e0206 */
[----:B------:R-:W2:Y:S01]  /*2cf0*/  LDG.E R10, desc[UR8][R6.64] ;  /* 0x00000008060a7981 */ /* 0x000ea2000c1e1900 */
        /* <DEDUP_REMOVED lines=9> */
.L_x_113:
[----:B-1----:R-:W-:Y:S01]  /*2d90*/  FMUL.FTZ R27, R10, R9 ;  /* 0x000000090a1b7220 */ /* 0x002fe20000410000 */
[----:B------:R-:W-:-:S03]  /*2da0*/  FMUL.FTZ R8, R9, 0.5 ;  /* 0x3f00000009087820 */ /* 0x000fc60000410000 */
[----:B------:R-:W-:-:S04]  /*2db0*/  FFMA R0, -R27, R27, R10 ;  /* 0x0000001b1b007223 */ /* 0x000fc8000000010a */
[----:B------:R-:W-:-:S07]  /*2dc0*/  FFMA R27, R0, R8, R27 ;  /* 0x00000008001b7223 */ /* 0x000fce000000001b */
.L_x_114:
[----:B------:R-:W-:Y:S05]  /*2dd0*/  BSYNC.RECONVERGENT B0 ;  /* 0x0000000000007941 */ /* 0x000fea0003800200 */
.L_x_112:
[----:B------:R0:W-:Y:S02]  /*2de0*/  STG.E desc[UR8][R6.64], R27 ;  /* 0x0000001b06007986 */ /* 0x0001e4000c101908 */
.L_x_63:
[----:B------:R-:W5:Y:S01]  /*2df0*/  LDCU UR5, c[0x0][0x388] ;  /* 0x00007100ff0577ac */ /* 0x000f620008000800 */
[----:B------:R-:W-:-:S04]  /*2e00*/  UIADD3 UR4, UPT, UPT, UR4, 0x1, URZ ;  /* 0x0000000104047890 */ /* 0x000fc8000fffe0ff */
[----:B-----5:R-:W-:-:S09]  /*2e10*/  UISETP.NE.AND UP0, UPT, UR4, UR5, UPT ;  /* 0x000000050400728c */ /* 0x020fd2000bf05270 */
[----:B------:R-:W-:Y:S05]  /*2e20*/  BRA.U UP0, `(.L_x_115) ;  /* 0xffffffd100c47547 */ /* 0x000fea000b83ffff */
[----:B0-----:R-:W-:Y:S05]  /*2e30*/  EXIT ;  /* 0x000000000000794d */ /* 0x001fea0003800000 */
        .weak           $__internal_0_$__cuda_sm20_sqrt_rn_f32_slowpath
        .type           $__internal_0_$__cuda_sm20_sqrt_rn_f32_slowpath,@function
        .size           $__internal_0_$__cuda_sm20_sqrt_rn_f32_slowpath,(.L_x_201 - $__internal_0_$__cuda_sm20_sqrt_rn_f32_slowpath)
$__internal_0_$__cuda_sm20_sqrt_rn_f32_slowpath:
[----:B------:R-:W-:-:S13]  /*2e40*/  LOP3.LUT P0, RZ, R0, 0x7fffffff, RZ, 0xc0, !PT ;  /* 0x7fffffff00ff7812 */ /* 0x000fda000780c0ff */
[----:B------:R-:W-:Y:S01]  /*2e50*/  @!P0 MOV R27, R0 ;  /* 0x00000000001b8202 */ /* 0x000fe20000000f00 */
[----:B------:R-:W-:Y:S06]  /*2e60*/  @!P0 BRA `(.L_x_116) ;  /* 0x0000000000408947 */ /* 0x000fec0003800000 */
[----:B------:R-:W-:-:S13]  /*2e70*/  FSETP.GEU.FTZ.AND P0, PT, R0, RZ, PT ;  /* 0x000000ff0000720b */ /* 0x000fda0003f1e000 */
[----:B------:R-:W-:Y:S01]  /*2e80*/  @!P0 MOV R27, 0x7fffffff ;  /* 0x7fffffff001b8802 */ /* 0x000fe20000000f00 */
[----:B------:R-:W-:Y:S06]  /*2e90*/  @!P0 BRA `(.L_x_116) ;  /* 0x0000000000348947 */ /* 0x000fec0003800000 */
[----:B------:R-:W-:-:S13]  /*2ea0*/  FSETP.GTU.FTZ.AND P0, PT, |R0|, +INF , PT ;  /* 0x7f8000000000780b */ /* 0x000fda0003f1c200 */
[----:B------:R-:W-:Y:S01]  /*2eb0*/  @P0 FADD.FTZ R27, R0, 1 ;  /* 0x3f800000001b0421 */ /* 0x000fe20000010000 */
[----:B------:R-:W-:Y:S06]  /*2ec0*/  @P0 BRA `(.L_x_116) ;  /* 0x0000000000280947 */ /* 0x000fec0003800000 */
[----:B------:R-:W-:-:S13]  /*2ed0*/  FSETP.NEU.FTZ.AND P0, PT, |R0|, +INF , PT ;  /* 0x7f8000000000780b */ /* 0x000fda0003f1d200 */
[----:B------:R-:W-:-:S04]  /*2ee0*/  @P0 FFMA R17, R0, 1.84467440737095516160e+19, RZ ;  /* 0x5f80000000110823 */ /* 0x000fc800000000ff */
[----:B------:R-:W0:Y:S02]  /*2ef0*/  @P0 MUFU.RSQ R26, R17 ;  /* 0x00000011001a0308 */ /* 0x000e240000001400 */
[----:B0-----:R-:W-:Y:S01]  /*2f00*/  @P0 FMUL.FTZ R28, R17, R26 ;  /* 0x0000001a111c0220 */ /* 0x001fe20000410000 */
[----:B------:R-:W-:-:S03]  /*2f10*/  @P0 FMUL.FTZ R26, R26, 0.5 ;  /* 0x3f0000001a1a0820 */ /* 0x000fc60000410000 */
[----:B------:R-:W-:-:S04]  /*2f20*/  @P0 FADD.FTZ R27, -R28, -RZ ;  /* 0x800000ff1c1b0221 */ /* 0x000fc80000010100 */
[----:B------:R-:W-:-:S04]  /*2f30*/  @P0 FFMA R27, R28, R27, R17 ;  /* 0x0000001b1c1b0223 */ /* 0x000fc80000000011 */
[----:B------:R-:W-:Y:S01]  /*2f40*/  @P0 FFMA R26, R27, R26, R28 ;  /* 0x0000001a1b1a0223 */ /* 0x000fe2000000001c */
[----:B------:R-:W-:-:S03]  /*2f50*/  @!P0 MOV R27, R0 ;  /* 0x00000000001b8202 */ /* 0x000fc60000000f00 */
[----:B------:R-:W-:-:S07]  /*2f60*/  @P0 FMUL.FTZ R27, R26, 2.3283064365386962891e-10 ;  /* 0x2f8000001a1b0820 */ /* 0x000fce0000410000 */
.L_x_116:
[----:B------:R-:W-:-:S04]  /*2f70*/  HFMA2 R17, -RZ, RZ, 0, 0 ;  /* 0x00000000ff117431 */ /* 0x000fc800000001ff */
[----:B------:R-:W-:Y:S05]  /*2f80*/  RET.REL.NODEC R16 `(_Z11sqrt_kernelPfiiii) ;  /* 0xffffffd0101c7950 */ /* 0x000fea0003c3ffff */
.L_x_117:
        /* <DEDUP_REMOVED lines=15> */
.L_x_201:


//--------------------- .text._Z20instance_norm_kernelPfiiii --------------------------
	.section	.text._Z20instance_norm_kernelPfiiii,"ax",@progbits
	.align	128
        .global         _Z20instance_norm_kernelPfiiii
        .type           _Z20instance_norm_kernelPfiiii,@function
        .size           _Z20instance_norm_kernelPfiiii,(.L_x_203 - _Z20instance_norm_kernelPfiiii)
        .other          _Z20instance_norm_kernelPfiiii,@"STO_CUDA_ENTRY STV_DEFAULT"
_Z20instance_norm_kernelPfiiii:
.text._Z20instance_norm_kernelPfiiii:
        /* <DEDUP_REMOVED lines=15> */
[----:B------:R-:W0:Y:S02]  /*00f0*/  LDCU UR4, c[0x0][0x38c] ;  /* 0x00007180ff0477ac */ /* 0x000e240008000800 */
[----:B0-----:R-:W-:-:S06]  /*0100*/  UISETP.GE.AND UP0, UPT, UR4, 0x1, UPT ;  /* 0x000000010400788c */ /* 0x001fcc000bf06270 */
[----:B------:R-:W-:-:S13]  /*0110*/  PLOP3.LUT P0, PT, PT, PT, UP0, 0x80, 0x8 ;  /* 0x000000000008781c */ /* 0x000fda0003f0f008 */
[----:B------:R-:W-:Y:S05]  /*0120*/  @!P0 EXIT ;  /* 0x000000000000894d */ /* 0x000fea0003800000 */
[----:B------:R-:W-:Y:S01]  /*0130*/  IMAD R6, R5, R4, RZ ;  /* 0x0000000405067224 */ /* 0x000fe200078e02ff */
[----:B------:R-:W-:Y:S02]  /*0140*/  ULOP3.LUT UR10, UR4, 0xf, URZ, 0xc0, !UPT ;  /* 0x0000000f040a7892 */ /* 0x000fe4000f8ec0ff */
[----:B------:R-:W-:Y:S01]  /*0150*/  IMAD R5, R4, UR4, RZ ;  /* 0x0000000404057c24 */ /* 0x000fe2000f8e02ff */
[----:B------:R-:W-:Y:S02]  /*0160*/  ULOP3.LUT UR11, UR4, 0x7, URZ, 0xc0, !UPT ;  /* 0x00000007040b7892 */ /* 0x000fe4000f8ec0ff */
[----:B------:R-:W-:Y:S01]  /*0170*/  I2FP.F32.S32 R4, UR4 ;  /* 0x0000000400047c45 */ /* 0x000fe20008201400 */
[----:B------:R-:W-:Y:S02]  /*0180*/  ULOP3.LUT UR12, UR4, 0x3, URZ, 0xc0, !UPT ;  /* 0x00000003040c7892 */ /* 0x000fe4000f8ec0ff */
[----:B------:R-:W-:Y:S02]  /*0190*/  ULOP3.LUT UR6, UR4, 0x7ffffff8, URZ, 0xc0, !UPT ;  /* 0x7ffffff804067892 */ /* 0x000fe4000f8ec0ff */
[----:B------:R-:W-:Y:S01]  /*01a0*/  ULOP3.LUT UR13, UR4, 0x1, URZ, 0xc0, !UPT ;  /* 0x00000001040d7892 */ /* 0x000fe2000f8ec0ff */
[----:B------:R-:W0:Y:S02]  /*01b0*/  LDCU.64 UR8, c[0x0][0x358] ;  /* 0x00006b00ff0877ac */ /* 0x000e240008000a00 */
[----:B------:R-:W-:-:S09]  /*01c0*/  UMOV UR4, URZ ;  /* 0x000000ff00047c82 */ /* 0x000fd20008000000 */
.L_x_170:
[----:B------:R-:W1:Y:S01]  /*01d0*/  LDCU UR29, c[0x0][0x38c] ;  /* 0x00007180ff1d77ac */ /* 0x000e620008000800 */
[----:B------:R-:W-:Y:S01]  /*01e0*/  HFMA2 R27, -RZ, RZ, 0, 0 ;  /* 0x00000000ff1b7431 */ /* 0x000fe200000001ff */
[----:B------:R-:W-:Y:S01]  /*01f0*/  UMOV UR5, URZ ;  /* 0x000000ff00057c82 */ /* 0x000fe20008000000 */
[----:B-1----:R-:W-:Y:S02]  /*0200*/  UISETP.GE.U32.AND UP0, UPT, UR29, 0x10, UPT ;  /* 0x000000101d00788c */ /* 0x002fe4000bf06070 */
[----:B------:R-:W-:-:S07]  /*0210*/  UIMAD UR28, UR4, UR29, URZ ;  /* 0x0000001d041c72a4 */ /* 0x000fce000f8e02ff */
[----:B------:R-:W-:Y:S05]  /*0220*/  BRA.U !UP0, `(.L_x_118) ;  /* 0x0000000508dc7547 */ /* 0x000fea000b800000 */
[----:B------:R-:W1:Y:S01]  /*0230*/  LDC.64 R20, c[0x0][0x390] ;  /* 0x0000e400ff147b82 */ /* 0x000e620000000a00 */
[----:B------:R-:W-:Y:S01]  /*0240*/  UIADD3 UR7, UPT, UPT, UR28, 0x2, URZ ;  /* 0x000000021c077890 */ /* 0x000fe2000fffe0ff */
[----:B------:R-:W-:Y:S01]  /*0250*/  IMAD R18, R5, UR4, R7 ;  /* 0x0000000405127c24 */ /* 0x000fe2000f8e0207 */
[----:B------:R-:W-:Y:S01]  /*0260*/  UIADD3 UR14, UPT, UPT, UR28, 0x3, URZ ;  /* 0x000000031c0e7890 */ /* 0x000fe2000fffe0ff */
[----:B------:R-:W-:Y:S01]  /*0270*/  MOV R27, RZ ;  /* 0x000000ff001b7202 */ /* 0x000fe20000000f00 */
[----:B------:R-:W-:Y:S02]  /*0280*/  UIADD3 UR15, UPT, UPT, UR28, 0x4, URZ ;  /* 0x000000041c0f7890 */ /* 0x000fe4000fffe0ff */
        /* <DEDUP_REMOVED lines=8> */
[----:B------:R-:W-:-:S02]  /*0310*/  UIADD3 UR24, UPT, UPT, UR28, 0xd, URZ ;  /* 0x0000000d1c187890 */ /* 0x000fc4000fffe0ff */
[C---:B-1----:R-:W-:Y:S01]  /*0320*/  IMAD R28, R20.reuse, UR28, R20 ;  /* 0x0000001c141c7c24 */ /* 0x042fe2000f8e0214 */
[----:B------:R-:W-:Y:S01]  /*0330*/  UIADD3 UR25, UPT, UPT, UR28, 0xe, URZ ;  /* 0x0000000e1c197890 */ /* 0x000fe2000fffe0ff */
[C-C-:B------:R-:W-:Y:S01]  /*0340*/  IMAD R16, R20.reuse, UR7, R7.reuse ;  /* 0x0000000714107c24 */ /* 0x140fe2000f8e0207 */
[----:B------:R-:W-:Y:S01]  /*0350*/  UIADD3 UR26, UPT, UPT, UR28, 0xf, URZ ;  /* 0x0000000f1c1a7890 */ /* 0x000fe2000fffe0ff */
[C-C-:B------:R-:W-:Y:S01]  /*0360*/  IMAD R14, R20.reuse, UR14, R7.reuse ;  /* 0x0000000e140e7c24 */ /* 0x140fe2000f8e0207 */
[----:B------:R-:W-:Y:S01]  /*0370*/  IADD3 R28, PT, PT, R7, R28, RZ ;  /* 0x0000001c071c7210 */ /* 0x000fe20007ffe0ff */
[C-C-:B------:R-:W-:Y:S01]  /*0380*/  IMAD R12, R20.reuse, UR15, R7.reuse ;  /* 0x0000000f140c7c24 */ /* 0x140fe2000f8e0207 */
[----:B------:R-:W-:Y:S01]  /*0390*/  ULOP3.LUT UR5, UR29, 0x7ffffff0, URZ, 0xc0, !UPT ;  /* 0x7ffffff01d057892 */ /* 0x000fe2000f8ec0ff */
[C-C-:B------:R-:W-:Y:S02]  /*03a0*/  IMAD R10, R20.reuse, UR16, R7.reuse ;  /* 0x00000010140a7c24 */ /* 0x140fe4000f8e0207 */
        /* <DEDUP_REMOVED lines=10> */
[----:B------:R-:W-:Y:S02]  /*0450*/  IMAD R3, R20, UR26, R7 ;  /* 0x0000001a14037c24 */ /* 0x000fe4000f8e0207 */
        /* <DEDUP_REMOVED lines=15> */
[----:B------:R-:W-:-:S07]  /*0550*/  IMAD R28, R28, R21, R8 ;  /* 0x000000151c1c7224 */ /* 0x000fce00078e0208 */
.L_x_119:
[----:B------:R-:W1:Y:S02]  /*0560*/  LDC.64 R20, c[0x0][0x380] ;  /* 0x0000e000ff147b82 */ /* 0x000e640000000a00 */
[----:B-1----:R-:W-:-:S04]  /*0570*/  IMAD.WIDE R22, R18, 0x4, R20 ;  /* 0x0000000412167825 */ /* 0x002fc800078e0214 */
[----:B------:R-:W-:Y:S02]  /*0580*/  IMAD.WIDE R24, R28, 0x4, R20 ;  /* 0x000000041c187825 */ /* 0x000fe400078e0214 */
[----:B0-----:R-:W2:Y:S04]  /*0590*/  LDG.E R22, desc[UR8][R22.64] ;  /* 0x0000000816167981 */ /* 0x001ea8000c1e1900 */
[----:B------:R-:W3:Y:S01]  /*05a0*/  LDG.E R24, desc[UR8][R24.64] ;  /* 0x0000000818187981 */ /* 0x000ee2000c1e1900 */
[----:B--2---:R-:W-:-:S04]  /*05b0*/  FADD R27, R22, R27 ;  /* 0x0000001b161b7221 */ /* 0x004fc80000000000 */
[----:B---3--:R-:W-:Y:S01]  /*05c0*/  FADD R24, R27, R24 ;  /* 0x000000181b187221 */ /* 0x008fe20000000000 */
[----:B------:R-:W-:-:S04]  /*05d0*/  IMAD.WIDE R26, R16, 0x4, R20 ;  /* 0x00000004101a7825 */ /* 0x000fc800078e0214 */
[----:B------:R-:W-:Y:S02]  /*05e0*/  IMAD.WIDE R22, R14, 0x4, R20 ;  /* 0x000000040e167825 */ /* 0x000fe400078e0214 */
[----:B------:R-:W2:Y:S04]  /*05f0*/  LDG.E R27, desc[UR8][R26.64] ;  /* 0x000000081a1b7981 */ /* 0x000ea8000c1e1900 */
[----:B------:R-:W3:Y:S01]  /*0600*/  LDG.E R23, desc[UR8][R22.64] ;  /* 0x0000000816177981 */ /* 0x000ee2000c1e1900 */
[----:B--2---:R-:W-:-:S04]  /*0610*/  FADD R24, R24, R27 ;  /* 0x0000001b18187221 */ /* 0x004fc80000000000 */
[----:B---3--:R-:W-:Y:S01]  /*0620*/  FADD R24, R24, R23 ;  /* 0x0000001718187221 */ /* 0x008fe20000000000 */
[----:B------:R-:W-:-:S06]  /*0630*/  IMAD.WIDE R22, R12, 0x4, R20 ;  /* 0x000000040c167825 */ /* 0x000fcc00078e0214 */
[----:B------:R-:W2:Y:S02]  /*0640*/  LDG.E R23, desc[UR8][R22.64] ;  /* 0x0000000816177981 */ /* 0x000ea4000c1e1900 */
[----:B--2---:R-:W-:Y:S01]  /*0650*/  FADD R26, R24, R23 ;  /* 0x00000017181a7221 */ /* 0x004fe20000000000 */
[----:B------:R-:W-:-:S06]  /*0660*/  IMAD.WIDE R24, R10, 0x4, R20 ;  /* 0x000000040a187825 */ /* 0x000fcc00078e0214 */
[----:B------:R-:W2:Y:S01]  /*0670*/  LDG.E R25, desc[UR8][R24.64] ;  /* 0x0000000818197981 */ /* 0x000ea2000c1e1900 */
[----:B------:R-:W-:-:S06]  /*0680*/  IMAD.WIDE R22, R0, 0x4, R20 ;  /* 0x0000000400167825 */ /* 0x000fcc00078e0214 */
[----:B------:R-:W3:Y:S01]  /*0690*/  LDG.E R22, desc[UR8][R22.64] ;  /* 0x0000000816167981 */ /* 0x000ee2000c1e1900 */
[----:B--2---:R-:W-:Y:S01]  /*06a0*/  FADD R25, R26, R25 ;  /* 0x000000191a197221 */ /* 0x004fe20000000000 */
[----:B------:R-:W-:-:S06]  /*06b0*/  IMAD.WIDE R26, R2, 0x4, R20 ;  /* 0x00000004021a7825 */ /* 0x000fcc00078e0214 */
[----:B------:R-:W2:Y:S02]  /*06c0*/  LDG.E R26, desc[UR8][R26.64] ;  /* 0x000000081a1a7981 */ /* 0x000ea4000c1e1900 */
        /* <DEDUP_REMOVED lines=19> */
[----:B------:R-:W-:Y:S01]  /*0800*/  UIADD3 UR27, UPT, UPT, UR27, 0x10, URZ ;  /* 0x000000101b1b7890 */ /* 0x000fe2000fffe0ff */
[----:B--2---:R-:W-:Y:S01]  /*0810*/  FADD R24, R26, R25 ;  /* 0x000000191a187221 */ /* 0x004fe20000000000 */
[----:B------:R-:W-:-:S04]  /*0820*/  IMAD.WIDE R26, R9, 0x4, R20 ;  /* 0x00000004091a7825 */ /* 0x000fc800078e0214 */
[----:B------:R-:W-:Y:S02]  /*0830*/  IMAD.WIDE R20, R3, 0x4, R20 ;  /* 0x0000000403147825 */ /* 0x000fe400078e0214 */
[----:B------:R-:W2:Y:S04]  /*0840*/  LDG.E R27, desc[UR8][R26.64] ;  /* 0x000000081a1b7981 */ /* 0x000ea8000c1e1900 */
[----:B------:R-:W3:Y:S01]  /*0850*/  LDG.E R20, desc[UR8][R20.64] ;  /* 0x0000000814147981 */ /* 0x000ee2000c1e1900 */
[----:B------:R-:W-:Y:S01]  /*0860*/  UISETP.NE.AND UP0, UPT, UR27, URZ, UPT ;  /* 0x000000ff1b00728c */ /* 0x000fe2000bf05270 */
        /* <DEDUP_REMOVED lines=15> */
[----:B------:R-:W-:Y:S01]  /*0960*/  LEA R3, R6, R3, 0x4 ;  /* 0x0000000306037211 */ /* 0x000fe200078e20ff */
[----:B--2---:R-:W-:-:S04]  /*0970*/  FADD R27, R24, R27 ;  /* 0x0000001b181b7221 */ /* 0x004fc80000000000 */
[----:B---3--:R-:W-:Y:S01]  /*0980*/  FADD R27, R27, R20 ;  /* 0x000000141b1b7221 */ /* 0x008fe20000000000 */
[----:B------:R-:W-:Y:S06]  /*0990*/  BRA.U UP0, `(.L_x_119) ;  /* 0xfffffff900f07547 */ /* 0x000fec000b83ffff */
.L_x_118:
[----:B------:R-:W-:Y:S02]  /*09a0*/  UISETP.NE.AND UP0, UPT, UR10, URZ, UPT ;  /* 0x000000ff0a00728c */ /* 0x000fe4000bf05270 */
[----:B------:R-:W-:-:S07]  /*09b0*/  UIADD3 UR15, UPT, UPT, UR11, -0x1, URZ ;  /* 0xffffffff0b0f7890 */ /* 0x000fce000fffe0ff */
[----:B------:R-:W-:Y:S05]  /*09c0*/  BRA.U !UP0, `(.L_x_120) ;  /* 0x00000005088c7547 */ /* 0x000fea000b800000 */
[----:B------:R-:W-:Y:S02]  /*09d0*/  UIADD3 UR7, UPT, UPT, UR10, -0x1, URZ ;  /* 0xffffffff0a077890 */ /* 0x000fe4000fffe0ff */
[----:B------:R-:W-:Y:S02]  /*09e0*/  UISETP.NE.AND UP1, UPT, UR11, URZ, UPT ;  /* 0x000000ff0b00728c */ /* 0x000fe4000bf25270 */
[----:B------:R-:W-:-:S09]  /*09f0*/  UISETP.GE.U32.AND UP0, UPT, UR7, 0x7, UPT ;  /* 0x000000070700788c */ /* 0x000fd2000bf06070 */
[----:B------:R-:W-:Y:S05]  /*0a00*/  BRA.U !UP0, `(.L_x_121) ;  /* 0x0000000108b07547 */ /* 0x000fea000b800000 */
[----:B------:R-:W1:Y:S01]  /*0a10*/  LDC.64 R10, c[0x0][0x390] ;  /* 0x0000e400ff0a7b82 */ /* 0x000e620000000a00 */
[----:B------:R-:W-:-:S07]  /*0a20*/  UIADD3 UR7, UPT, UPT, UR28, UR5, URZ ;  /* 0x000000051c077290 */ /* 0x000fce000fffe0ff */
[----:B------:R-:W2:Y:S01]  /*0a30*/  LDC.64 R2, c[0x0][0x380] ;  /* 0x0000e000ff027b82 */ /* 0x000ea20000000a00 */
[----:B-1----:R-:W-:-:S04]  /*0a40*/  IMAD R9, R10, UR7, R7 ;  /* 0x000000070a097c24 */ /* 0x002fc8000f8e0207 */
[C---:B------:R-:W-:Y:S01]  /*0a50*/  IMAD R13, R9.reuse, R11, R8 ;  /* 0x0000000b090d7224 */ /* 0x040fe200078e0208 */
[----:B------:R-:W-:-:S03]  /*0a60*/  IADD3 R15, PT, PT, R9, R10, RZ ;  /* 0x0000000a090f7210 */ /* 0x000fc60007ffe0ff */
[----:B--2---:R-:W-:Y:S01]  /*0a70*/  IMAD.WIDE R12, R13, 0x4, R2 ;  /* 0x000000040d0c7825 */ /* 0x004fe200078e0202 */
[----:B------:R-:W-:-:S03]  /*0a80*/  IADD3 R9, PT, PT, R15, R10, RZ ;  /* 0x0000000a0f097210 */ /* 0x000fc60007ffe0ff */
[-CC-:B------:R-:W-:Y:S01]  /*0a90*/  IMAD R15, R15, R11.reuse, R8.reuse ;  /* 0x0000000b0f0f7224 */ /* 0x180fe200078e0208 */
[CC--:B------:R-:W-:Y:S01]  /*0aa0*/  IADD3 R19, PT, PT, R9.reuse, R10.reuse, RZ ;  /* 0x0000000a09137210 */ /* 0x0c0fe20007ffe0ff */
[----:B------:R-:W-:Y:S01]  /*0ab0*/  IMAD R17, R9, R11, R8 ;  /* 0x0000000b09117224 */ /* 0x000fe200078e0208 */
[----:B0-----:R0:W2:Y:S01]  /*0ac0*/  LDG.E R0, desc[UR8][R12.64] ;  /* 0x000000080c007981 */ /* 0x0010a2000c1e1900 */
[----:B------:R-:W-:Y:S01]  /*0ad0*/  IMAD.WIDE R14, R15, 0x4, R2 ;  /* 0x000000040f0e7825 */ /* 0x000fe200078e0202 */
[----:B------:R-:W-:-:S03]  /*0ae0*/  IADD3 R21, PT, PT, R19, R10, RZ ;  /* 0x0000000a13157210 */ /* 0x000fc60007ffe0ff */
[----:B------:R-:W-:Y:S01]  /*0af0*/  IMAD R19, R19, R11, R8 ;  /* 0x0000000b13137224 */ /* 0x000fe200078e0208 */
[----:B------:R1:W3:Y:S01]  /*0b00*/  LDG.E R9, desc[UR8][R14.64] ;  /* 0x000000080e097981 */ /* 0x0002e2000c1e1900 */
[----:B------:R-:W-:Y:S01]  /*0b10*/  IMAD.WIDE R16, R17, 0x4, R2 ;  /* 0x0000000411107825 */ /* 0x000fe200078e0202 */
[----:B------:R-:W-:-:S03]  /*0b20*/  IADD3 R23, PT, PT, R21, R10, RZ ;  /* 0x0000000a15177210 */ /* 0x000fc60007ffe0ff */
[-C--:B------:R-:W-:Y:S02]  /*0b30*/  IMAD R21, R21, R11.reuse, R8 ;  /* 0x0000000b15157224 */ /* 0x080fe400078e0208 */
[----:B------:R-:W-:Y:S01]  /*0b40*/  IMAD.WIDE R18, R19, 0x4, R2 ;  /* 0x0000000413127825 */ /* 0x000fe200078e0202 */
[----:B------:R-:W4:Y:S01]  /*0b50*/  LDG.E R16, desc[UR8][R16.64] ;  /* 0x0000000810107981 */ /* 0x000f22000c1e1900 */
[CC--:B------:R-:W-:Y:S02]  /*0b60*/  IADD3 R25, PT, PT, R23.reuse, R10.reuse, RZ ;  /* 0x0000000a17197210 */ /* 0x0c0fe40007ffe0ff */
[----:B------:R-:W-:Y:S02]  /*0b70*/  IMAD R23, R23, R11, R8 ;  /* 0x0000000b17177224 */ /* 0x000fe400078e0208 */
[----:B0-----:R-:W-:Y:S01]  /*0b80*/  IMAD.WIDE R12, R21, 0x4, R2 ;  /* 0x00000004150c7825 */ /* 0x001fe200078e0202 */
[----:B------:R-:W5:Y:S01]  /*0b90*/  LDG.E R18, desc[UR8][R18.64] ;  /* 0x0000000812127981 */ /* 0x000f62000c1e1900 */
[----:B------:R-:W-:-:S02]  /*0ba0*/  IADD3 R10, PT, PT, R25, R10, RZ ;  /* 0x0000000a190a7210 */ /* 0x000fc40007ffe0ff */
[-C--:B------:R-:W-:Y:S02]  /*0bb0*/  IMAD R25, R25, R11.reuse, R8 ;  /* 0x0000000b19197224 */ /* 0x080fe400078e0208 */
[----:B-1----:R-:W-:Y:S01]  /*0bc0*/  IMAD.WIDE R14, R23, 0x4, R2 ;  /* 0x00000004170e7825 */ /* 0x002fe200078e0202 */
[----:B------:R-:W5:Y:S03]  /*0bd0*/  LDG.E R12, desc[UR8][R12.64] ;  /* 0x000000080c0c7981 */ /* 0x000f66000c1e1900 */
[----:B------:R-:W-:Y:S02]  /*0be0*/  IMAD R21, R10, R11, R8 ;  /* 0x0000000b0a157224 */ /* 0x000fe400078e0208 */
[--C-:B------:R-:W-:Y:S01]  /*0bf0*/  IMAD.WIDE R10, R25, 0x4, R2.reuse ;  /* 0x00000004190a7825 */ /* 0x100fe200078e0202 */
[----:B------:R-:W5:Y:S03]  /*0c00*/  LDG.E R14, desc[UR8][R14.64] ;  /* 0x000000080e0e7981 */ /* 0x000f66000c1e1900 */
[----:B------:R-:W-:-:S02]  /*0c10*/  IMAD.WIDE R2, R21, 0x4, R2 ;  /* 0x0000000415027825 */ /* 0x000fc400078e0202 */
[----:B------:R-:W5:Y:S04]  /*0c20*/  LDG.E R10, desc[UR8][R10.64] ;  /* 0x000000080a0a7981 */ /* 0x000f68000c1e1900 */
[----:B------:R-:W5:Y:S01]  /*0c30*/  LDG.E R2, desc[UR8][R2.64] ;  /* 0x0000000802027981 */ /* 0x000f62000c1e1900 */
[----:B------:R-:W-:Y:S01]  /*0c40*/  UIADD3 UR5, UPT, UPT, UR5, 0x8, URZ ;  /* 0x0000000805057890 */ /* 0x000fe2000fffe0ff */
[----:B--2---:R-:W-:-:S04]  /*0c50*/  FADD R0, R27, R0 ;  /* 0x000000001b007221 */ /* 0x004fc80000000000 */
[----:B---3--:R-:W-:-:S04]  /*0c60*/  FADD R9, R0, R9 ;  /* 0x0000000900097221 */ /* 0x008fc80000000000 */
[----:B----4-:R-:W-:-:S04]  /*0c70*/  FADD R9, R9, R16 ;  /* 0x0000001009097221 */ /* 0x010fc80000000000 */
[----:B-----5:R-:W-:-:S04]  /*0c80*/  FADD R9, R9, R18 ;  /* 0x0000001209097221 */ /* 0x020fc80000000000 */
[----:B------:R-:W-:-:S04]  /*0c90*/  FADD R9, R9, R12 ;  /* 0x0000000c09097221 */ /* 0x000fc80000000000 */
[----:B------:R-:W-:-:S04]  /*0ca0*/  FADD R9, R9, R14 ;  /* 0x0000000e09097221 */ /* 0x000fc80000000000 */
[----:B------:R-:W-:-:S04]  /*0cb0*/  FADD R9, R9, R10 ;  /* 0x0000000a09097221 */ /* 0x000fc80000000000 */
[----:B------:R-:W-:-:S07]  /*0cc0*/  FADD R27, R9, R2 ;  /* 0x00000002091b7221 */ /* 0x000fce0000000000 */
.L_x_121:
[----:B------:R-:W-:Y:S05]  /*0cd0*/  BRA.U !UP1, `(.L_x_120) ;  /* 0x0000000109c87547 */ /* 0x000fea000b800000 */
[----:B------:R-:W-:Y:S02]  /*0ce0*/  UISETP.GE.U32.AND UP0, UPT, UR15, 0x3, UPT ;  /* 0x000000030f00788c */ /* 0x000fe4000bf06070 */
[----:B------:R-:W-:-:S07]  /*0cf0*/  UISETP.NE.AND UP1, UPT, UR12, URZ, UPT ;  /* 0x000000ff0c00728c */ /* 0x000fce000bf25270 */
        /* <DEDUP_REMOVED lines=10> */
[C---:B------:R-:W-:Y:S01]  /*0da0*/  IADD3 R10, PT, PT, R9.reuse, R10, RZ ;  /* 0x0000000a090a7210 */ /* 0x040fe20007ffe0ff */
[----:B------:R-:W-:Y:S01]  /*0db0*/  IMAD R9, R9, R11, R8 ;  /* 0x0000000b09097224 */ /* 0x000fe200078e0208 */
[----:B0-----:R-:W2:Y:S01]  /*0dc0*/  LDG.E R14, desc[UR8][R14.64] ;  /* 0x000000080e0e7981 */ /* 0x001ea2000c1e1900 */
[----:B------:R-:W-:-:S04]  /*0dd0*/  IMAD.WIDE R12, R13, 0x4, R2 ;  /* 0x000000040d0c7825 */ /* 0x000fc800078e0202 */
[----:B------:R-:W-:Y:S02]  /*0de0*/  IMAD R17, R10, R11, R8 ;  /* 0x0000000b0a117224 */ /* 0x000fe400078e0208 */
[--C-:B------:R-:W-:Y:S01]  /*0df0*/  IMAD.WIDE R10, R9, 0x4, R2.reuse ;  /* 0x00000004090a7825 */ /* 0x100fe200078e0202 */
[----:B------:R-:W3:Y:S03]  /*0e00*/  LDG.E R12, desc[UR8][R12.64] ;  /* 0x000000080c0c7981 */ /* 0x000ee6000c1e1900 */
[----:B------:R-:W-:Y:S02]  /*0e10*/  IMAD.WIDE R2, R17, 0x4, R2 ;  /* 0x0000000411027825 */ /* 0x000fe400078e0202 */
[----:B------:R-:W4:Y:S04]  /*0e20*/  LDG.E R10, desc[UR8][R10.64] ;  /* 0x000000080a0a7981 */ /* 0x000f28000c1e1900 */
[----:B------:R-:W5:Y:S01]  /*0e30*/  LDG.E R2, desc[UR8][R2.64] ;  /* 0x0000000802027981 */ /* 0x000f62000c1e1900 */
[----:B------:R-:W-:Y:S01]  /*0e40*/  UIADD3 UR5, UPT, UPT, UR5, 0x4, URZ ;  /* 0x0000000405057890 */ /* 0x000fe2000fffe0ff */
[----:B--2---:R-:W-:-:S04]  /*0e50*/  FADD R27, R27, R14 ;  /* 0x0000000e1b1b7221 */ /* 0x004fc80000000000 */
[----:B---3--:R-:W-:-:S04]  /*0e60*/  FADD R27, R27, R12 ;  /* 0x0000000c1b1b7221 */ /* 0x008fc80000000000 */
[----:B----4-:R-:W-:-:S04]  /*0e70*/  FADD R27, R27, R10 ;  /* 0x0000000a1b1b7221 */ /* 0x010fc80000000000 */
[----:B-----5:R-:W-:-:S07]  /*0e80*/  FADD R27, R27, R2 ;  /* 0x000000021b1b7221 */ /* 0x020fce0000000000 */
.L_x_122:
[----:B------:R-:W-:Y:S05]  /*0e90*/  BRA.U !UP1, `(.L_x_120) ;  /* 0x0000000109587547 */ /* 0x000fea000b800000 */
[----:B------:R-:W1:Y:S01]  /*0ea0*/  LDC.64 R10, c[0x0][0x390] ;  /* 0x0000e400ff0a7b82 */ /* 0x000e620000000a00 */
[----:B------:R-:W-:-:S07]  /*0eb0*/  UIADD3 UR5, UPT, UPT, UR28, UR5, URZ ;  /* 0x000000051c057290 */ /* 0x000fce000fffe0ff */
[----:B------:R-:W2:Y:S01]  /*0ec0*/  LDC.64 R2, c[0x0][0x380] ;  /* 0x0000e000ff027b82 */ /* 0x000ea20000000a00 */
[----:B-1----:R-:W-:-:S04]  /*0ed0*/  IMAD R9, R10, UR5, R7 ;  /* 0x000000050a097c24 */ /* 0x002fc8000f8e0207 */
[----:B------:R-:W-:-:S04]  /*0ee0*/  IMAD R13, R9, R11, R8 ;  /* 0x0000000b090d7224 */ /* 0x000fc800078e0208 */
[----:B--2---:R-:W-:-:S06]  /*0ef0*/  IMAD.WIDE R12, R13, 0x4, R2 ;  /* 0x000000040d0c7825 */ /* 0x004fcc00078e0202 */
[----:B0-----:R-:W2:Y:S01]  /*0f00*/  LDG.E R12, desc[UR8][R12.64] ;  /* 0x000000080c0c7981 */ /* 0x001ea2000c1e1900 */
[----:B------:R-:W-:Y:S01]  /*0f10*/  UISETP.NE.AND UP0, UPT, UR12, 0x1, UPT ;  /* 0x000000010c00788c */ /* 0x000fe2000bf05270 */
[----:B--2---:R-:W-:-:S08]  /*0f20*/  FADD R27, R27, R12 ;  /* 0x0000000c1b1b7221 */ /* 0x004fd00000000000 */
[----:B------:R-:W-:Y:S05]  /*0f30*/  BRA.U !UP0, `(.L_x_120) ;  /* 0x0000000108307547 */ /* 0x000fea000b800000 */
[----:B------:R-:W-:Y:S01]  /*0f40*/  UISETP.NE.AND UP0, UPT, UR12, 0x2, UPT ;  /* 0x000000020c00788c */ /* 0x000fe2000bf05270 */
[----:B------:R-:W-:-:S05]  /*0f50*/  IADD3 R9, PT, PT, R9, R10, RZ ;  /* 0x0000000a09097210 */ /* 0x000fca0007ffe0ff */
[----:B------:R-:W-:Y:S01]  /*0f60*/  PLOP3.LUT P0, PT, PT, PT, UP0, 0x80, 0x8 ;  /* 0x000000000008781c */ /* 0x000fe20003f0f008 */
[----:B------:R-:W-:-:S04]  /*0f70*/  IMAD R13, R9, R11, R8 ;  /* 0x0000000b090d7224 */ /* 0x000fc800078e0208 */
[----:B------:R-:W-:-:S06]  /*0f80*/  IMAD.WIDE R12, R13, 0x4, R2 ;  /* 0x000000040d0c7825 */ /* 0x000fcc00078e0202 */
[----:B------:R-:W2:Y:S02]  /*0f90*/  LDG.E R12, desc[UR8][R12.64] ;  /* 0x000000080c0c7981 */ /* 0x000ea4000c1e1900 */
[----:B------:R-:W-:-:S05]  /*0fa0*/  @P0 IADD3 R10, PT, PT, R9, R10, RZ ;  /* 0x0000000a090a0210 */ /* 0x000fca0007ffe0ff */
[----:B------:R-:W-:-:S04]  /*0fb0*/  @P0 IMAD R11, R10, R11, R8 ;  /* 0x0000000b0a0b0224 */ /* 0x000fc800078e0208 */
[----:B------:R-:W-:-:S06]  /*0fc0*/  @P0 IMAD.WIDE R2, R11, 0x4, R2 ;  /* 0x000000040b020825 */ /* 0x000fcc00078e0202 */
[----:B------:R-:W3:Y:S01]  /*0fd0*/  @P0 LDG.E R2, desc[UR8][R2.64] ;  /* 0x0000000802020981 */ /* 0x000ee2000c1e1900 */
[----:B--2---:R-:W-:-:S04]  /*0fe0*/  FADD R27, R27, R12 ;  /* 0x0000000c1b1b7221 */ /* 0x004fc80000000000 */
[----:B---3--:R-:W-:-:S07]  /*0ff0*/  @P0 FADD R27, R27, R2 ;  /* 0x000000021b1b0221 */ /* 0x008fce0000000000 */
.L_x_120:
[----:B------:R-:W1:Y:S01]  /*1000*/  MUFU.RCP R3, R4 ;  /* 0x0000000400037308 */ /* 0x000e620000001000 */
[----:B------:R-:W-:Y:S01]  /*1010*/  UISETP.GE.U32.AND UP0, UPT, UR29, 0x8, UPT ;  /* 0x000000081d00788c */ /* 0x000fe2000bf06070 */
[----:B------:R-:W-:Y:S06]  /*1020*/  BSSY.RECONVERGENT B2, `(.L_x_123) ;  /* 0x000000c000027945 */ /* 0x000fec0003800200 */
[----:B------:R-:W2:Y:S01]  /*1030*/  FCHK P0, R27, R4 ;  /* 0x000000041b007302 */ /* 0x000ea20000000000 */
[----:B-1----:R-:W-:-:S04]  /*1040*/  FFMA R0, R3, -R4, 1 ;  /* 0x3f80000003007423 */ /* 0x002fc80000000804 */
[----:B------:R-:W-:-:S04]  /*1050*/  FFMA R3, R3, R0, R3 ;  /* 0x0000000003037223 */ /* 0x000fc80000000003 */
[----:B------:R-:W-:-:S04]  /*1060*/  FFMA R0, R3, R27, RZ ;  /* 0x0000001b03007223 */ /* 0x000fc800000000ff */
[----:B------:R-:W-:-:S04]  /*1070*/  FFMA R9, R0, -R4, R27 ;  /* 0x8000000400097223 */ /* 0x000fc8000000001b */
[----:B------:R-:W-:Y:S01]  /*1080*/  FFMA R3, R3, R9, R0 ;  /* 0x0000000903037223 */ /* 0x000fe20000000000 */
[----:B--2---:R-:W-:Y:S06]  /*1090*/  @!P0 BRA `(.L_x_124) ;  /* 0x0000000000108947 */ /* 0x004fec0003800000 */
[----:B------:R-:W-:Y:S02]  /*10a0*/  MOV R2, R4 ;  /* 0x0000000400027202 */ /* 0x000fe40000000f00 */
[----:B------:R-:W-:-:S07]  /*10b0*/  MOV R10, 0x10d0 ;  /* 0x000010d0000a7802 */ /* 0x000fce0000000f00 */
[----:B0-----:R-:W-:Y:S05]  /*10c0*/  CALL.REL.NOINC `($__internal_2_$__cuda_sm3x_div_rn_noftz_f32_slowpath) ;  /* 0x0000001c00e87944 */ /* 0x001fea0003c00000 */
[----:B------:R-:W-:-:S07]  /*10d0*/  MOV R3, R0 ;  /* 0x0000000000037202 */ /* 0x000fce0000000f00 */
.L_x_124:
[----:B0-----:R-:W-:Y:S05]  /*10e0*/  BSYNC.RECONVERGENT B2 ;  /* 0x0000000000027941 */ /* 0x001fea0003800200 */
.L_x_123:
[----:B------:R-:W-:Y:S01]  /*10f0*/  HFMA2 R27, -RZ, RZ, 0, 0 ;  /* 0x00000000ff1b7431 */ /* 0x000fe200000001ff */
[----:B------:R-:W-:Y:S01]  /*1100*/  MOV R0, RZ ;  /* 0x000000ff00007202 */ /* 0x000fe20000000f00 */
[----:B------:R-:W-:Y:S06]  /*1110*/  BRA.U !UP0, `(.L_x_125) ;  /* 0x0000000108e47547 */ /* 0x000fec000b800000 */
[----:B------:R-:W0:Y:S01]  /*1120*/  LDC.64 R10, c[0x0][0x380] ;  /* 0x0000e000ff0a7b82 */ /* 0x000e220000000a00 */
[----:B------:R-:W-:Y:S01]  /*1130*/  MOV R27, RZ ;  /* 0x000000ff001b7202 */ /* 0x000fe20000000f00 */
[----:B------:R-:W-:-:S06]  /*1140*/  UMOV UR5, URZ ;  /* 0x000000ff00057c82 */ /* 0x000fcc0008000000 */
[----:B------:R-:W1:Y:S02]  /*1150*/  LDC.64 R12, c[0x0][0x390] ;  /* 0x0000e400ff0c7b82 */ /* 0x000e640000000a00 */
.L_x_126:
[----:B------:R-:W-:-:S06]  /*1160*/  UIADD3 UR7, UPT, UPT, UR28, UR5, URZ ;  /* 0x000000051c077290 */ /* 0x000fcc000fffe0ff */
[----:B-1----:R-:W-:-:S04]  /*1170*/  IMAD R9, R12, UR7, R7 ;  /* 0x000000070c097c24 */ /* 0x002fc8000f8e0207 */
[C---:B------:R-:W-:Y:S01]  /*1180*/  IMAD R15, R9.reuse, R13, R8 ;  /* 0x0000000d090f7224 */ /* 0x040fe200078e0208 */
[----:B------:R-:W-:-:S03]  /*1190*/  IADD3 R17, PT, PT, R9, R12, RZ ;  /* 0x0000000c09117210 */ /* 0x000fc60007ffe0ff */
[----:B0-----:R-:W-:Y:S01]  /*11a0*/  IMAD.WIDE R14, R15, 0x4, R10 ;  /* 0x000000040f0e7825 */ /* 0x001fe200078e020a */
[----:B------:R-:W-:-:S03]  /*11b0*/  IADD3 R9, PT, PT, R17, R12, RZ ;  /* 0x0000000c11097210 */ /* 0x000fc60007ffe0ff */
[-CC-:B------:R-:W-:Y:S01]  /*11c0*/  IMAD R19, R17, R13.reuse, R8.reuse ;  /* 0x0000000d11137224 */ /* 0x180fe200078e0208 */
[----:B------:R0:W2:Y:S01]  /*11d0*/  LDG.E R0, desc[UR8][R14.64] ;  /* 0x000000080e007981 */ /* 0x0000a2000c1e1900 */
[C---:B------:R-:W-:Y:S01]  /*11e0*/  IMAD R23, R9.reuse, R13, R8 ;  /* 0x0000000d09177224 */ /* 0x040fe200078e0208 */
[----:B------:R-:W-:Y:S01]  /*11f0*/  IADD3 R9, PT, PT, R9, R12, RZ ;  /* 0x0000000c09097210 */ /* 0x000fe20007ffe0ff */
[----:B------:R-:W-:-:S04]  /*1200*/  IMAD.WIDE R18, R19, 0x4, R10 ;  /* 0x0000000413127825 */ /* 0x000fc800078e020a */
[CC--:B------:R-:W-:Y:S01]  /*1210*/  IMAD R25, R9.reuse, R13.reuse, R8 ;  /* 0x0000000d09197224 */ /* 0x0c0fe200078e0208 */
[-C--:B------:R-:W-:Y:S01]  /*1220*/  IADD3 R9, PT, PT, R9, R12.reuse, RZ ;  /* 0x0000000c09097210 */ /* 0x080fe20007ffe0ff */
[----:B------:R-:W-:Y:S01]  /*1230*/  IMAD.WIDE R22, R23, 0x4, R10 ;  /* 0x0000000417167825 */ /* 0x000fe200078e020a */
[----:B------:R1:W3:Y:S03]  /*1240*/  LDG.E R2, desc[UR8][R18.64] ;  /* 0x0000000812027981 */ /* 0x0002e6000c1e1900 */
[C---:B------:R-:W-:Y:S01]  /*1250*/  IMAD R17, R9.reuse, R13, R8 ;  /* 0x0000000d09117224 */ /* 0x040fe200078e0208 */
[----:B------:R-:W-:Y:S01]  /*1260*/  IADD3 R9, PT, PT, R9, R12, RZ ;  /* 0x0000000c09097210 */ /* 0x000fe20007ffe0ff */
[--C-:B------:R-:W-:Y:S01]  /*1270*/  IMAD.WIDE R24, R25, 0x4, R10.reuse ;  /* 0x0000000419187825 */ /* 0x100fe200078e020a */
[----:B------:R-:W4:Y:S03]  /*1280*/  LDG.E R22, desc[UR8][R22.64] ;  /* 0x0000000816167981 */ /* 0x000f26000c1e1900 */
[----:B0-----:R-:W-:-:S02]  /*1290*/  IMAD.WIDE R14, R17, 0x4, R10 ;  /* 0x00000004110e7825 */ /* 0x001fc400078e020a */
[----:B------:R-:W5:Y:S02]  /*12a0*/  LDG.E R24, desc[UR8][R24.64] ;  /* 0x0000000818187981 */ /* 0x000f64000c1e1900 */
[C---:B------:R-:W-:Y:S01]  /*12b0*/  IMAD R17, R9.reuse, R13, R8 ;  /* 0x0000000d09117224 */ /* 0x040fe200078e0208 */
[----:B------:R-:W-:Y:S01]  /*12c0*/  IADD3 R9, PT, PT, R9, R12, RZ ;  /* 0x0000000c09097210 */ /* 0x000fe20007ffe0ff */
[----:B------:R-:W5:Y:S02]  /*12d0*/  LDG.E R14, desc[UR8][R14.64] ;  /* 0x000000080e0e7981 */ /* 0x000f64000c1e1900 */
[----:B------:R-:W-:-:S04]  /*12e0*/  IMAD.WIDE R16, R17, 0x4, R10 ;  /* 0x0000000411107825 */ /* 0x000fc800078e020a */
[C---:B-1----:R-:W-:Y:S01]  /*12f0*/  IMAD R19, R9.reuse, R13, R8 ;  /* 0x0000000d09137224 */ /* 0x042fe200078e0208 */
[----:B------:R-:W-:Y:S01]  /*1300*/  IADD3 R9, PT, PT, R9, R12, RZ ;  /* 0x0000000c09097210 */ /* 0x000fe20007ffe0ff */
[----:B------:R-:W5:Y:S02]  /*1310*/  LDG.E R16, desc[UR8][R16.64] ;  /* 0x0000000810107981 */ /* 0x000f64000c1e1900 */
[----:B------:R-:W-:-:S04]  /*1320*/  IMAD.WIDE R18, R19, 0x4, R10 ;  /* 0x0000000413127825 */ /* 0x000fc800078e020a */
[----:B------:R-:W-:Y:S02]  /*1330*/  IMAD R9, R9, R13, R8 ;  /* 0x0000000d09097224 */ /* 0x000fe400078e0208 */
[----:B------:R-:W5:Y:S02]  /*1340*/  LDG.E R18, desc[UR8][R18.64] ;  /* 0x0000000812127981 */ /* 0x000f64000c1e1900 */
[----:B------:R-:W-:-:S06]  /*1350*/  IMAD.WIDE R20, R9, 0x4, R10 ;  /* 0x0000000409147825 */ /* 0x000fcc00078e020a */
[----:B------:R-:W5:Y:S01]  /*1360*/  LDG.E R20, desc[UR8][R20.64] ;  /* 0x0000000814147981 */ /* 0x000f62000c1e1900 */
[----:B------:R-:W-:-:S04]  /*1370*/  UIADD3 UR5, UPT, UPT, UR5, 0x8, URZ ;  /* 0x0000000805057890 */ /* 0x000fc8000fffe0ff */
[----:B------:R-:W-:Y:S01]  /*1380*/  UISETP.NE.AND UP0, UPT, UR5, UR6, UPT ;  /* 0x000000060500728c */ /* 0x000fe2000bf05270 */
[----:B--2---:R-:W-:-:S04]  /*1390*/  FADD R0, R0, -R3 ;  /* 0x8000000300007221 */ /* 0x004fc80000000000 */
[----:B------:R-:W-:Y:S01]  /*13a0*/  FFMA R0, R0, R0, R27 ;  /* 0x0000000000007223 */ /* 0x000fe2000000001b */
[----:B---3--:R-:W-:-:S04]  /*13b0*/  FADD R9, R2, -R3 ;  /* 0x8000000302097221 */ /* 0x008fc80000000000 */
[----:B------:R-:W-:Y:S01]  /*13c0*/  FFMA R0, R9, R9, R0 ;  /* 0x0000000909007223 */ /* 0x000fe20000000000 */
[----:B----4-:R-:W-:-:S04]  /*13d0*/  FADD R9, R22, -R3 ;  /* 0x8000000316097221 */ /* 0x010fc80000000000 */
[----:B------:R-:W-:Y:S01]  /*13e0*/  FFMA R0, R9, R9, R0 ;  /* 0x0000000909007223 */ /* 0x000fe20000000000 */
[----:B-----5:R-:W-:-:S04]  /*13f0*/  FADD R9, R24, -R3 ;  /* 0x8000000318097221 */ /* 0x020fc80000000000 */
[----:B------:R-:W-:Y:S01]  /*1400*/  FFMA R0, R9, R9, R0 ;  /* 0x0000000909007223 */ /* 0x000fe20000000000 */
[----:B------:R-:W-:-:S04]  /*1410*/  FADD R9, R14, -R3 ;  /* 0x800000030e097221 */ /* 0x000fc80000000000 */
[----:B------:R-:W-:Y:S01]  /*1420*/  FFMA R0, R9, R9, R0 ;  /* 0x0000000909007223 */ /* 0x000fe20000000000 */
[----:B------:R-:W-:-:S04]  /*1430*/  FADD R9, R16, -R3 ;  /* 0x8000000310097221 */ /* 0x000fc80000000000 */
[----:B------:R-:W-:Y:S01]  /*1440*/  FFMA R0, R9, R9, R0 ;  /* 0x0000000909007223 */ /* 0x000fe20000000000 */
[----:B------:R-:W-:-:S04]  /*1450*/  FADD R9, R18, -R3 ;  /* 0x8000000312097221 */ /* 0x000fc80000000000 */
[----:B------:R-:W-:Y:S01]  /*1460*/  FFMA R0, R9, R9, R0 ;  /* 0x0000000909007223 */ /* 0x000fe20000000000 */
[----:B------:R-:W-:-:S04]  /*1470*/  FADD R27, R20, -R3 ;  /* 0x80000003141b7221 */ /* 0x000fc80000000000 */
[----:B------:R-:W-:Y:S01]  /*1480*/  FFMA R27, R27, R27, R0 ;  /* 0x0000001b1b1b7223 */ /* 0x000fe20000000000 */
[----:B------:R-:W-:Y:S06]  /*1490*/  BRA.U UP0, `(.L_x_126) ;  /* 0xfffffffd00307547 */ /* 0x000fec000b83ffff */
[----:B------:R-:W-:-:S07]  /*14a0*/  MOV R0, UR6 ;  /* 0x0000000600007c02 */ /* 0x000fce0008000f00 */
.L_x_125:
[----:B------:R-:W-:Y:S02]  /*14b0*/  UISETP.NE.AND UP0, UPT, UR11, URZ, UPT ;  /* 0x000000ff0b00728c */ /* 0x000fe4000bf05270 */
[----:B------:R-:W-:-:S07]  /*14c0*/  UIADD3 UR14, UPT, UPT, UR12, -0x1, URZ ;  /* 0xffffffff0c0e7890 */ /* 0x000fce000fffe0ff */
[----:B------:R-:W-:Y:S05]  /*14d0*/  BRA.U !UP0, `(.L_x_127) ;  /* 0x0000000108ec7547 */ /* 0x000fea000b800000 */
[----:B------:R-:W-:Y:S02]  /*14e0*/  UISETP.GE.U32.AND UP0, UPT, UR15, 0x3, UPT ;  /* 0x000000030f00788c */ /* 0x000fe4000bf06070 */
[----:B------:R-:W-:-:S07]  /*14f0*/  UISETP.NE.AND UP1, UPT, UR12, URZ, UPT ;  /* 0x000000ff0c00728c */ /* 0x000fce000bf25270 */
[----:B------:R-:W-:Y:S05]  /*1500*/  BRA.U !UP0, `(.L_x_128) ;  /* 0x0000000108707547 */ /* 0x000fea000b800000 */
[----:B------:R-:W0:Y:S01]  /*1510*/  LDCU.64 UR16, c[0x0][0x390] ;  /* 0x00007200ff1077ac */ /* 0x000e220008000a00 */
[----:B------:R-:W1:Y:S01]  /*1520*/  LDC.64 R10, c[0x0][0x380] ;  /* 0x0000e000ff0a7b82 */ /* 0x000e620000000a00 */
[----:B------:R-:W-:-:S05]  /*1530*/  IADD3 R2, PT, PT, R0, UR28, RZ ;  /* 0x0000001c00027c10 */ /* 0x000fca000fffe0ff */
[----:B0-----:R-:W-:-:S04]  /*1540*/  IMAD R9, R2, UR16, R7 ;  /* 0x0000001002097c24 */ /* 0x001fc8000f8e0207 */
[C---:B------:R-:W-:Y:S01]  /*1550*/  IMAD R17, R9.reuse, UR17, R8 ;  /* 0x0000001109117c24 */ /* 0x040fe2000f8e0208 */
[----:B------:R-:W-:-:S03]  /*1560*/  IADD3 R9, PT, PT, R9, UR16, RZ ;  /* 0x0000001009097c10 */ /* 0x000fc6000fffe0ff */
[----:B-1----:R-:W-:Y:S01]  /*1570*/  IMAD.WIDE R16, R17, 0x4, R10 ;  /* 0x0000000411107825 */ /* 0x002fe200078e020a */
[----:B------:R-:W-:-:S03]  /*1580*/  IADD3 R15, PT, PT, R9, UR16, RZ ;  /* 0x00000010090f7c10 */ /* 0x000fc6000fffe0ff */
[--C-:B------:R-:W-:Y:S01]  /*1590*/  IMAD R13, R9, UR17, R8.reuse ;  /* 0x00000011090d7c24 */ /* 0x100fe2000f8e0208 */
[C---:B------:R-:W-:Y:S01]  /*15a0*/  IADD3 R19, PT, PT, R15.reuse, UR16, RZ ;  /* 0x000000100f137c10 */ /* 0x040fe2000fffe0ff */
[----:B------:R-:W-:Y:S01]  /*15b0*/  IMAD R9, R15, UR17, R8 ;  /* 0x000000110f097c24 */ /* 0x000fe2000f8e0208 */
[----:B------:R-:W2:Y:S01]  /*15c0*/  LDG.E R16, desc[UR8][R16.64] ;  /* 0x0000000810107981 */ /* 0x000ea2000c1e1900 */
[----:B------:R-:W-:-:S04]  /*15d0*/  IMAD.WIDE R12, R13, 0x4, R10 ;  /* 0x000000040d0c7825 */ /* 0x000fc800078e020a */
[----:B------:R-:W-:Y:S02]  /*15e0*/  IMAD.WIDE R14, R9, 0x4, R10 ;  /* 0x00000004090e7825 */ /* 0x000fe400078e020a */
[----:B------:R-:W3:Y:S02]  /*15f0*/  LDG.E R12, desc[UR8][R12.64] ;  /* 0x000000080c0c7981 */ /* 0x000ee4000c1e1900 */
[----:B------:R-:W-:Y:S02]  /*1600*/  IMAD R19, R19, UR17, R8 ;  /* 0x0000001113137c24 */ /* 0x000fe4000f8e0208 */
[----:B------:R-:W4:Y:S02]  /*1610*/  LDG.E R14, desc[UR8][R14.64] ;  /* 0x000000080e0e7981 */ /* 0x000f24000c1e1900 */
[----:B------:R-:W-:-:S06]  /*1620*/  IMAD.WIDE R10, R19, 0x4, R10 ;  /* 0x00000004130a7825 */ /* 0x000fcc00078e020a */
[----:B------:R-:W5:Y:S01]  /*1630*/  LDG.E R10, desc[UR8][R10.64] ;  /* 0x000000080a0a7981 */ /* 0x000f62000c1e1900 */
[----:B------:R-:W-:Y:S01]  /*1640*/  IADD3 R0, PT, PT, R0, 0x4, RZ ;  /* 0x0000000400007810 */ /* 0x000fe20007ffe0ff */
[----:B--2---:R-:W-:-:S04]  /*1650*/  FADD R2, R16, -R3 ;  /* 0x8000000310027221 */ /* 0x004fc80000000000 */
[----:B------:R-:W-:Y:S01]  /*1660*/  FFMA R2, R2, R2, R27 ;  /* 0x0000000202027223 */ /* 0x000fe2000000001b */
[----:B---3--:R-:W-:-:S04]  /*1670*/  FADD R9, R12, -R3 ;  /* 0x800000030c097221 */ /* 0x008fc80000000000 */
[----:B------:R-:W-:Y:S01]  /*1680*/  FFMA R2, R9, R9, R2 ;  /* 0x0000000909027223 */ /* 0x000fe20000000002 */
[----:B----4-:R-:W-:-:S04]  /*1690*/  FADD R9, R14, -R3 ;  /* 0x800000030e097221 */ /* 0x010fc80000000000 */
[----:B------:R-:W-:Y:S01]  /*16a0*/  FFMA R2, R9, R9, R2 ;  /* 0x0000000909027223 */ /* 0x000fe20000000002 */
[----:B-----5:R-:W-:-:S04]  /*16b0*/  FADD R27, R10, -R3 ;  /* 0x800000030a1b7221 */ /* 0x020fc80000000000 */
[----:B------:R-:W-:-:S07]  /*16c0*/  FFMA R27, R27, R27, R2 ;  /* 0x0000001b1b1b7223 */ /* 0x000fce0000000002 */
.L_x_128:
[----:B------:R-:W-:Y:S05]  /*16d0*/  BRA.U !UP1, `(.L_x_127) ;  /* 0x00000001096c7547 */ /* 0x000fea000b800000 */
[----:B------:R-:W-:Y:S02]  /*16e0*/  ISETP.NE.AND P0, PT, RZ, UR14, PT ;  /* 0x0000000eff007c0c */ /* 0x000fe4000bf05270 */
[----:B------:R-:W-:-:S11]  /*16f0*/  ISETP.NE.AND P1, PT, RZ, UR13, PT ;  /* 0x0000000dff007c0c */ /* 0x000fd6000bf25270 */
[----:B------:R-:W0:Y:S01]  /*1700*/  @P0 LDC.64 R16, c[0x0][0x390] ;  /* 0x0000e400ff100b82 */ /* 0x000e220000000a00 */
[C---:B------:R-:W-:Y:S02]  /*1710*/  @P0 IADD3 R2, PT, PT, R0.reuse, UR28, RZ ;  /* 0x0000001c00020c10 */ /* 0x040fe4000fffe0ff */
[----:B------:R-:W-:-:S04]  /*1720*/  @P0 IADD3 R0, PT, PT, R0, 0x2, RZ ;  /* 0x0000000200000810 */ /* 0x000fc80007ffe0ff */
[----:B------:R-:W-:Y:S01]  /*1730*/  @P1 IADD3 R0, PT, PT, R0, UR28, RZ ;  /* 0x0000001c00001c10 */ /* 0x000fe2000fffe0ff */
[----:B------:R-:W1:Y:S08]  /*1740*/  @P0 LDC.64 R14, c[0x0][0x380] ;  /* 0x0000e000ff0e0b82 */ /* 0x000e700000000a00 */
[----:B------:R-:W2:Y:S08]  /*1750*/  @P1 LDC.64 R12, c[0x0][0x390] ;  /* 0x0000e400ff0c1b82 */ /* 0x000eb00000000a00 */
[----:B------:R-:W3:Y:S01]  /*1760*/  @P1 LDC.64 R10, c[0x0][0x380] ;  /* 0x0000e000ff0a1b82 */ /* 0x000ee20000000a00 */
[----:B0-----:R-:W-:-:S05]  /*1770*/  @P0 IMAD R9, R2, R16, R7 ;  /* 0x0000001002090224 */ /* 0x001fca00078e0207 */
[C---:B------:R-:W-:Y:S01]  /*1780*/  @P0 IADD3 R16, PT, PT, R9.reuse, R16, RZ ;  /* 0x0000001009100210 */ /* 0x040fe20007ffe0ff */
[----:B------:R-:W-:-:S04]  /*1790*/  @P0 IMAD R9, R9, R17, R8 ;  /* 0x0000001109090224 */ /* 0x000fc800078e0208 */
[----:B------:R-:W-:Y:S02]  /*17a0*/  @P0 IMAD R19, R16, R17, R8 ;  /* 0x0000001110130224 */ /* 0x000fe400078e0208 */
[----:B-1----:R-:W-:-:S04]  /*17b0*/  @P0 IMAD.WIDE R16, R9, 0x4, R14 ;  /* 0x0000000409100825 */ /* 0x002fc800078e020e */
[----:B--2---:R-:W-:Y:S02]  /*17c0*/  @P1 IMAD R0, R0, R12, R7 ;  /* 0x0000000c00001224 */ /* 0x004fe400078e0207 */
[----:B------:R-:W-:Y:S01]  /*17d0*/  @P0 IMAD.WIDE R14, R19, 0x4, R14 ;  /* 0x00000004130e0825 */ /* 0x000fe200078e020e */
[----:B------:R-:W2:Y:S03]  /*17e0*/  @P0 LDG.E R16, desc[UR8][R16.64] ;  /* 0x0000000810100981 */ /* 0x000ea6000c1e1900 */
[----:B------:R-:W-:Y:S02]  /*17f0*/  @P1 IMAD R13, R0, R13, R8 ;  /* 0x0000000d000d1224 */ /* 0x000fe400078e0208 */
[----:B------:R-:W4:Y:S02]  /*1800*/  @P0 LDG.E R14, desc[UR8][R14.64] ;  /* 0x000000080e0e0981 */ /* 0x000f24000c1e1900 */
[----:B---3--:R-:W-:-:S06]  /*1810*/  @P1 IMAD.WIDE R10, R13, 0x4, R10 ;  /* 0x000000040d0a1825 */ /* 0x008fcc00078e020a */
[----:B------:R-:W3:Y:S01]  /*1820*/  @P1 LDG.E R10, desc[UR8][R10.64] ;  /* 0x000000080a0a1981 */ /* 0x000ee2000c1e1900 */
[----:B--2---:R-:W-:-:S04]  /*1830*/  @P0 FADD R0, R16, -R3 ;  /* 0x8000000310000221 */ /* 0x004fc80000000000 */
[----:B------:R-:W-:Y:S01]  /*1840*/  @P0 FFMA R0, R0, R0, R27 ;  /* 0x0000000000000223 */ /* 0x000fe2000000001b */
[----:B----4-:R-:W-:-:S04]  /*1850*/  @P0 FADD R9, R14, -R3 ;  /* 0x800000030e090221 */ /* 0x010fc80000000000 */
[----:B------:R-:W-:Y:S01]  /*1860*/  @P0 FFMA R27, R9, R9, R0 ;  /* 0x00000009091b0223 */ /* 0x000fe20000000000 */
[----:B---3--:R-:W-:-:S04]  /*1870*/  @P1 FADD R0, R10, -R3 ;  /* 0x800000030a001221 */ /* 0x008fc80000000000 */
[----:B------:R-:W-:-:S07]  /*1880*/  @P1 FFMA R27, R0, R0, R27 ;  /* 0x00000000001b1223 */ /* 0x000fce000000001b */
.L_x_127:
[----:B------:R-:W0:Y:S01]  /*1890*/  MUFU.RCP R9, R4 ;  /* 0x0000000400097308 */ /* 0x000e220000001000 */
[----:B------:R-:W1:Y:S01]  /*18a0*/  LDCU UR5, c[0x0][0x38c] ;  /* 0x00007180ff0577ac */ /* 0x000e620008000800 */
[----:B------:R-:W-:Y:S06]  /*18b0*/  BSSY.RECONVERGENT B2, `(.L_x_129) ;  /* 0x000000c000027945 */ /* 0x000fec0003800200 */
[----:B------:R-:W2:Y:S01]  /*18c0*/  FCHK P0, R27, R4 ;  /* 0x000000041b007302 */ /* 0x000ea20000000000 */
[----:B0-----:R-:W-:Y:S01]  /*18d0*/  FFMA R0, R9, -R4, 1 ;  /* 0x3f80000009007423 */ /* 0x001fe20000000804 */
[----:B-1----:R-:W-:-:S03]  /*18e0*/  UISETP.GE.U32.AND UP0, UPT, UR5, 0x8, UPT ;  /* 0x000000080500788c */ /* 0x002fc6000bf06070 */
[----:B------:R-:W-:-:S04]  /*18f0*/  FFMA R0, R9, R0, R9 ;  /* 0x0000000009007223 */ /* 0x000fc80000000009 */
[----:B------:R-:W-:-:S04]  /*1900*/  FFMA R2, R0, R27, RZ ;  /* 0x0000001b00027223 */ /* 0x000fc800000000ff */
[----:B------:R-:W-:-:S04]  /*1910*/  FFMA R9, R2, -R4, R27 ;  /* 0x8000000402097223 */ /* 0x000fc8000000001b */
[----:B------:R-:W-:Y:S01]  /*1920*/  FFMA R0, R9, R0, R2 ;  /* 0x0000000009007223 */ /* 0x000fe20000000002 */
[----:B--2---:R-:W-:Y:S06]  /*1930*/  @!P0 BRA `(.L_x_130) ;  /* 0x00000000000c8947 */ /* 0x004fec0003800000 */
[----:B------:R-:W-:Y:S02]  /*1940*/  MOV R2, R4 ;  /* 0x0000000400027202 */ /* 0x000fe40000000f00 */
[----:B------:R-:W-:-:S07]  /*1950*/  MOV R10, 0x1970 ;  /* 0x00001970000a7802 */ /* 0x000fce0000000f00 */
[----:B------:R-:W-:Y:S05]  /*1960*/  CALL.REL.NOINC `($__internal_2_$__cuda_sm3x_div_rn_noftz_f32_slowpath) ;  /* 0x0000001400c07944 */ /* 0x000fea0003c00000 */
.L_x_130:
[----:B------:R-:W-:Y:S05]  /*1970*/  BSYNC.RECONVERGENT B2 ;  /* 0x0000000000027941 */ /* 0x000fea0003800200 */
.L_x_129:
[----:B------:R-:W-:Y:S01]  /*1980*/  IADD3 R2, PT, PT, R0, -0xd000000, RZ ;  /* 0xf300000000027810 */ /* 0x000fe20007ffe0ff */
[----:B------:R0:W1:Y:S01]  /*1990*/  MUFU.RSQ R11, R0 ;  /* 0x00000000000b7308 */ /* 0x0000620000001400 */
[----:B------:R-:W-:Y:S02]  /*19a0*/  BSSY.RECONVERGENT B0, `(.L_x_131) ;  /* 0x000000c000007945 */ /* 0x000fe40003800200 */
[----:B------:R-:W-:-:S13]  /*19b0*/  ISETP.GT.U32.AND P0, PT, R2, 0x727fffff, PT ;  /* 0x727fffff0200780c */ /* 0x000fda0003f04070 */
[----:B0-----:R-:W-:Y:S05]  /*19c0*/  @!P0 BRA `(.L_x_132) ;  /* 0x0000000000148947 */ /* 0x001fea0003800000 */
[----:B------:R-:W-:Y:S01]  /*19d0*/  BSSY.RECONVERGENT B1, `(.L_x_133) ;  /* 0x0000003000017945 */ /* 0x000fe20003800200 */
[----:B------:R-:W-:-:S07]  /*19e0*/  MOV R13, 0x1a00 ;  /* 0x00001a00000d7802 */ /* 0x000fce0000000f00 */
[----:B-1----:R-:W-:Y:S05]  /*19f0*/  CALL.REL.NOINC `($__internal_1_$__cuda_sm20_sqrt_rn_f32_slowpath) ;  /* 0x0000001400447944 */ /* 0x002fea0003c00000 */
[----:B------:R-:W-:Y:S05]  /*1a00*/  BSYNC.RECONVERGENT B1 ;  /* 0x0000000000017941 */ /* 0x000fea0003800200 */
.L_x_133:
[----:B------:R-:W-:Y:S05]  /*1a10*/  BRA `(.L_x_134) ;  /* 0x0000000000107947 */ /* 0x000fea0003800000 */
.L_x_132:
[C---:B-1----:R-:W-:Y:S01]  /*1a20*/  FMUL.FTZ R9, R11.reuse, R0 ;  /* 0x000000000b097220 */ /* 0x042fe20000410000 */
[----:B------:R-:W-:-:S03]  /*1a30*/  FMUL.FTZ R2, R11, 0.5 ;  /* 0x3f0000000b027820 */ /* 0x000fc60000410000 */
[----:B------:R-:W-:-:S04]  /*1a40*/  FFMA R0, -R9, R9, R0 ;  /* 0x0000000909007223 */ /* 0x000fc80000000100 */
[----:B------:R-:W-:-:S07]  /*1a50*/  FFMA R2, R0, R2, R9 ;  /* 0x0000000200027223 */ /* 0x000fce0000000009 */
.L_x_134:
[----:B------:R-:W-:Y:S05]  /*1a60*/  BSYNC.RECONVERGENT B0 ;  /* 0x0000000000007941 */ /* 0x000fea0003800200 */
.L_x_131:
[----:B------:R-:W-:Y:S01]  /*1a70*/  UMOV UR5, URZ ;  /* 0x000000ff00057c82 */ /* 0x000fe20008000000 */
[----:B------:R-:W-:Y:S05]  /*1a80*/  BRA.U !UP0, `(.L_x_135) ;  /* 0x0000000908807547 */ /* 0x000fea000b800000 */
[----:B------:R-:W0:Y:S01]  /*1a90*/  LDC.64 R14, c[0x0][0x380] ;  /* 0x0000e000ff0e7b82 */ /* 0x000e220000000a00 */
[----:B------:R-:W1:Y:S01]  /*1aa0*/  LDCU.64 UR16, c[0x0][0x390] ;  /* 0x00007200ff1077ac */ /* 0x000e620008000a00 */
[----:B------:R-:W-:-:S06]  /*1ab0*/  UMOV UR5, URZ ;  /* 0x000000ff00057c82 */ /* 0x000fcc0008000000 */
[----:B------:R-:W2:Y:S02]  /*1ac0*/  LDC.64 R12, c[0x0][0x390] ;  /* 0x0000e400ff0c7b82 */ /* 0x000ea40000000a00 */
.L_x_152:
[----:B------:R-:W-:-:S06]  /*1ad0*/  UIADD3 UR7, UPT, UPT, UR28, UR5, URZ ;  /* 0x000000051c077290 */ /* 0x000fcc000fffe0ff */
[----:B--2---:R-:W-:-:S04]  /*1ae0*/  IMAD R25, R12, UR7, R7 ;  /* 0x000000070c197c24 */ /* 0x004fc8000f8e0207 */
[----:B------:R-:W-:-:S04]  /*1af0*/  IMAD R17, R25, R13, R8 ;  /* 0x0000000d19117224 */ /* 0x000fc800078e0208 */
[----:B0-----:R-:W-:-:S05]  /*1b00*/  IMAD.WIDE R16, R17, 0x4, R14 ;  /* 0x0000000411107825 */ /* 0x001fca00078e020e */
[----:B---3--:R-:W2:Y:S01]  /*1b10*/  LDG.E R0, desc[UR8][R16.64] ;  /* 0x0000000810007981 */ /* 0x008ea2000c1e1900 */
[----:B------:R-:W0:Y:S01]  /*1b20*/  MUFU.RCP R9, R2 ;  /* 0x0000000200097308 */ /* 0x000e220000001000 */
[----:B------:R-:W-:Y:S01]  /*1b30*/  UIADD3 UR5, UPT, UPT, UR5, 0x8, URZ ;  /* 0x0000000805057890 */ /* 0x000fe2000fffe0ff */
[----:B------:R-:W-:Y:S03]  /*1b40*/  BSSY.RECONVERGENT B2, `(.L_x_136) ;  /* 0x000000d000027945 */ /* 0x000fe60003800200 */
[----:B------:R-:W-:Y:S01]  /*1b50*/  UISETP.NE.AND UP0, UPT, UR5, UR6, UPT ;  /* 0x000000060500728c */ /* 0x000fe2000bf05270 */
[----:B0-----:R-:W-:-:S04]  /*1b60*/  FFMA R10, R9, -R2, 1 ;  /* 0x3f800000090a7423 */ /* 0x001fc80000000802 */
[----:B------:R-:W-:Y:S01]  /*1b70*/  FFMA R10, R9, R10, R9 ;  /* 0x0000000a090a7223 */ /* 0x000fe20000000009 */
[----:B--2---:R-:W-:-:S04]  /*1b80*/  FADD R27, R0, -R3 ;  /* 0x80000003001b7221 */ /* 0x004fc80000000000 */
[----:B------:R-:W0:Y:S01]  /*1b90*/  FCHK P0, R27, R2 ;  /* 0x000000021b007302 */ /* 0x000e220000000000 */
[----:B------:R-:W-:-:S04]  /*1ba0*/  FFMA R9, R27, R10, RZ ;  /* 0x0000000a1b097223 */ /* 0x000fc800000000ff */
[----:B------:R-:W-:-:S04]  /*1bb0*/  FFMA R0, R9, -R2, R27 ;  /* 0x8000000209007223 */ /* 0x000fc8000000001b */
[----:B------:R-:W-:Y:S01]  /*1bc0*/  FFMA R9, R10, R0, R9 ;  /* 0x000000000a097223 */ /* 0x000fe20000000009 */
[----:B0-----:R-:W-:Y:S06]  /*1bd0*/  @!P0 BRA `(.L_x_137) ;  /* 0x00000000000c8947 */ /* 0x001fec0003800000 */
[----:B------:R-:W-:-:S07]  /*1be0*/  MOV R10, 0x1c00 ;  /* 0x00001c00000a7802 */ /* 0x000fce0000000f00 */
[----:B-1----:R-:W-:Y:S05]  /*1bf0*/  CALL.REL.NOINC `($__internal_2_$__cuda_sm3x_div_rn_noftz_f32_slowpath) ;  /* 0x00000014001c7944 */ /* 0x002fea0003c00000 */
[----:B------:R-:W-:-:S07]  /*1c00*/  MOV R9, R0 ;  /* 0x0000000000097202 */ /* 0x000fce0000000f00 */
.L_x_137:
[----:B-1----:R-:W-:Y:S05]  /*1c10*/  BSYNC.RECONVERGENT B2 ;  /* 0x0000000000027941 */ /* 0x002fea0003800200 */
.L_x_136:
[----:B------:R-:W-:Y:S01]  /*1c20*/  IADD3 R25, PT, PT, R25, UR16, RZ ;  /* 0x0000001019197c10 */ /* 0x000fe2000fffe0ff */
[----:B------:R0:W-:Y:S04]  /*1c30*/  STG.E desc[UR8][R16.64], R9 ;  /* 0x0000000910007986 */ /* 0x0001e8000c101908 */
[----:B------:R-:W-:-:S04]  /*1c40*/  IMAD R19, R25, UR17, R8 ;  /* 0x0000001119137c24 */ /* 0x000fc8000f8e0208 */
[----:B------:R-:W-:-:S05]  /*1c50*/  IMAD.WIDE R18, R19, 0x4, R14 ;  /* 0x0000000413127825 */ /* 0x000fca00078e020e */
[----:B------:R-:W2:Y:S01]  /*1c60*/  LDG.E R0, desc[UR8][R18.64] ;  /* 0x0000000812007981 */ /* 0x000ea2000c1e1900 */
[----:B------:R-:W1:Y:S01]  /*1c70*/  MUFU.RCP R11, R2 ;  /* 0x00000002000b7308 */ /* 0x000e620000001000 */
[----:B------:R-:W-:Y:S01]  /*1c80*/  BSSY.RECONVERGENT B2, `(.L_x_138) ;  /* 0x000000c000027945 */ /* 0x000fe20003800200 */
[----:B-1----:R-:W-:Y:S01]  /*1c90*/  FFMA R10, R11, -R2, 1 ;  /* 0x3f8000000b0a7423 */ /* 0x002fe20000000802 */
[----:B--2---:R-:W-:-:S03]  /*1ca0*/  FADD R27, R0, -R3 ;  /* 0x80000003001b7221 */ /* 0x004fc60000000000 */
[----:B------:R-:W-:Y:S02]  /*1cb0*/  FFMA R0, R11, R10, R11 ;  /* 0x0000000a0b007223 */ /* 0x000fe4000000000b */
[----:B------:R-:W1:Y:S02]  /*1cc0*/  FCHK P0, R27, R2 ;  /* 0x000000021b007302 */ /* 0x000e640000000000 */
[----:B------:R-:W-:-:S04]  /*1cd0*/  FFMA R11, R0, R27, RZ ;  /* 0x0000001b000b7223 */ /* 0x000fc800000000ff */
[----:B------:R-:W-:-:S04]  /*1ce0*/  FFMA R10, R11, -R2, R27 ;  /* 0x800000020b0a7223 */ /* 0x000fc8000000001b */
[----:B------:R-:W-:Y:S01]  /*1cf0*/  FFMA R11, R0, R10, R11 ;  /* 0x0000000a000b7223 */ /* 0x000fe2000000000b */
[----:B01----:R-:W-:Y:S06]  /*1d00*/  @!P0 BRA `(.L_x_139) ;  /* 0x00000000000c8947 */ /* 0x003fec0003800000 */
[----:B------:R-:W-:-:S07]  /*1d10*/  MOV R10, 0x1d30 ;  /* 0x00001d30000a7802 */ /* 0x000fce0000000f00 */
[----:B------:R-:W-:Y:S05]  /*1d20*/  CALL.REL.NOINC `($__internal_2_$__cuda_sm3x_div_rn_noftz_f32_slowpath) ;  /* 0x0000001000d07944 */ /* 0x000fea0003c00000 */
[----:B------:R-:W-:-:S07]  /*1d30*/  MOV R11, R0 ;  /* 0x00000000000b7202 */ /* 0x000fce0000000f00 */
.L_x_139:
[----:B------:R-:W-:Y:S05]  /*1d40*/  BSYNC.RECONVERGENT B2 ;  /* 0x0000000000027941 */ /* 0x000fea0003800200 */
.L_x_138:
        /* <DEDUP_REMOVED lines=18> */
.L_x_141:
[----:B------:R-:W-:Y:S05]  /*1e70*/  BSYNC.RECONVERGENT B2 ;  /* 0x0000000000027941 */ /* 0x000fea0003800200 */
.L_x_140:
        /* <DEDUP_REMOVED lines=18> */
.L_x_143:
[----:B------:R-:W-:Y:S05]  /*1fa0*/  BSYNC.RECONVERGENT B2 ;  /* 0x0000000000027941 */ /* 0x000fea0003800200 */
.L_x_142:
        /* <DEDUP_REMOVED lines=18> */
.L_x_145:
[----:B------:R-:W-:Y:S05]  /*20d0*/  BSYNC.RECONVERGENT B2 ;  /* 0x0000000000027941 */ /* 0x000fea0003800200 */
.L_x_144:
        /* <DEDUP_REMOVED lines=18> */
.L_x_147:
[----:B------:R-:W-:Y:S05]  /*2200*/  BSYNC.RECONVERGENT B2 ;  /* 0x0000000000027941 */ /* 0x000fea0003800200 */
.L_x_146:
        /* <DEDUP_REMOVED lines=18> */
.L_x_149:
[----:B------:R-:W-:Y:S05]  /*2330*/  BSYNC.RECONVERGENT B2 ;  /* 0x0000000000027941 */ /* 0x000fea0003800200 */
.L_x_148:
        /* <DEDUP_REMOVED lines=17> */
.L_x_151:
[----:B------:R-:W-:Y:S05]  /*2450*/  BSYNC.RECONVERGENT B2 ;  /* 0x0000000000027941 */ /* 0x000fea0003800200 */
.L_x_150:
[----:B------:R3:W-:Y:S01]  /*2460*/  STG.E desc[UR8][R18.64], R0 ;  /* 0x0000000012007986 */ /* 0x0007e2000c101908 */
[----:B------:R-:W-:Y:S05]  /*2470*/  BRA.U UP0, `(.L_x_152) ;  /* 0xfffffff500947547 */ /* 0x000fea000b83ffff */
[----:B------:R-:W-:-:S05]  /*2480*/  UMOV UR5, UR6 ;  /* 0x0000000600057c82 */ /* 0x000fca0008000000 */
.L_x_135:
[----:B------:R-:W-:-:S09]  /*2490*/  UISETP.NE.AND UP0, UPT, UR11, URZ, UPT ;  /* 0x000000ff0b00728c */ /* 0x000fd2000bf05270 */
[----:B------:R-:W-:Y:S05]  /*24a0*/  BRA.U !UP0, `(.L_x_153) ;  /* 0x0000000908807547 */ /* 0x000fea000b800000 */
[----:B------:R-:W-:-:S09]  /*24b0*/  UISETP.GE.U32.AND UP0, UPT, UR15, 0x3, UPT ;  /* 0x000000030f00788c */ /* 0x000fd2000bf06070 */
[----:B------:R-:W-:Y:S05]  /*24c0*/  BRA.U !UP0, `(.L_x_154) ;  /* 0x0000000508587547 */ /* 0x000fea000b800000 */
[----:B------:R-:W3:Y:S01]  /*24d0*/  LDCU.64 UR16, c[0x0][0x390] ;  /* 0x00007200ff1077ac */ /* 0x000ee20008000a00 */
[----:B------:R-:W0:Y:S01]  /*24e0*/  LDC.64 R14, c[0x0][0x380] ;  /* 0x0000e000ff0e7b82 */ /* 0x000e220000000a00 */
[----:B------:R-:W-:Y:S01]  /*24f0*/  UIADD3 UR7, UPT, UPT, UR28, UR5, URZ ;  /* 0x000000051c077290 */ /* 0x000fe2000fffe0ff */
[----:B---3--:R-:W-:-:S05]  /*2500*/  MOV R0, UR16 ;  /* 0x0000001000007c02 */ /* 0x008fca0008000f00 */
[----:B------:R-:W-:-:S04]  /*2510*/  IMAD R13, R0, UR7, R7 ;  /* 0x00000007000d7c24 */ /* 0x000fc8000f8e0207 */
[----:B------:R-:W-:-:S04]  /*2520*/  IMAD R9, R13, UR17, R8 ;  /* 0x000000110d097c24 */ /* 0x000fc8000f8e0208 */
[----:B0-----:R-:W-:-:S05]  /*2530*/  IMAD.WIDE R14, R9, 0x4, R14 ;  /* 0x00000004090e7825 */ /* 0x001fca00078e020e */
[----:B------:R-:W2:Y:S01]  /*2540*/  LDG.E R0, desc[UR8][R14.64] ;  /* 0x000000080e007981 */ /* 0x000ea2000c1e1900 */
[----:B------:R-:W0:Y:S01]  /*2550*/  MUFU.RCP R9, R2 ;  /* 0x0000000200097308 */ /* 0x000e220000001000 */
[----:B------:R-:W-:Y:S01]  /*2560*/  BSSY.RECONVERGENT B2, `(.L_x_155) ;  /* 0x000000c000027945 */ /* 0x000fe20003800200 */
[----:B0-----:R-:W-:Y:S01]  /*2570*/  FFMA R10, R9, -R2, 1 ;  /* 0x3f800000090a7423 */ /* 0x001fe20000000802 */
[----:B--2---:R-:W-:-:S03]  /*2580*/  FADD R27, R0, -R3 ;  /* 0x80000003001b7221 */ /* 0x004fc60000000000 */
[----:B------:R-:W-:Y:S02]  /*2590*/  FFMA R0, R9, R10, R9 ;  /* 0x0000000a09007223 */ /* 0x000fe40000000009 */
[----:B------:R-:W0:Y:S02]  /*25a0*/  FCHK P0, R27, R2 ;  /* 0x000000021b007302 */ /* 0x000e240000000000 */
[----:B------:R-:W-:-:S04]  /*25b0*/  FFMA R9, R0, R27, RZ ;  /* 0x0000001b00097223 */ /* 0x000fc800000000ff */
[----:B------:R-:W-:-:S04]  /*25c0*/  FFMA R10, R9, -R2, R27 ;  /* 0x80000002090a7223 */ /* 0x000fc8000000001b */
[----:B------:R-:W-:Y:S01]  /*25d0*/  FFMA R9, R0, R10, R9 ;  /* 0x0000000a00097223 */ /* 0x000fe20000000009 */
[----:B0-----:R-:W-:Y:S06]  /*25e0*/  @!P0 BRA `(.L_x_156) ;  /* 0x00000000000c8947 */ /* 0x001fec0003800000 */
[----:B------:R-:W-:-:S07]  /*25f0*/  MOV R10, 0x2610 ;  /* 0x00002610000a7802 */ /* 0x000fce0000000f00 */
[----:B------:R-:W-:Y:S05]  /*2600*/  CALL.REL.NOINC `($__internal_2_$__cuda_sm3x_div_rn_noftz_f32_slowpath) ;  /* 0x0000000800987944 */ /* 0x000fea0003c00000 */
[----:B------:R-:W-:-:S07]  /*2610*/  MOV R9, R0 ;  /* 0x0000000000097202 */ /* 0x000fce0000000f00 */
.L_x_156:
[----:B------:R-:W-:Y:S05]  /*2620*/  BSYNC.RECONVERGENT B2 ;  /* 0x0000000000027941 */ /* 0x000fea0003800200 */
.L_x_155:
[----:B------:R-:W0:Y:S01]  /*2630*/  LDCU.64 UR16, c[0x0][0x390] ;  /* 0x00007200ff1077ac */ /* 0x000e220008000a00 */
[----:B------:R-:W1:Y:S01]  /*2640*/  LDC.64 R16, c[0x0][0x380] ;  /* 0x0000e000ff107b82 */ /* 0x000e620000000a00 */
[----:B------:R2:W-:Y:S01]  /*2650*/  STG.E desc[UR8][R14.64], R9 ;  /* 0x000000090e007986 */ /* 0x0005e2000c101908 */
[----:B0-----:R-:W-:-:S05]  /*2660*/  IADD3 R13, PT, PT, R13, UR16, RZ ;  /* 0x000000100d0d7c10 */ /* 0x001fca000fffe0ff */
[----:B------:R-:W-:-:S04]  /*2670*/  IMAD R11, R13, UR17, R8 ;  /* 0x000000110d0b7c24 */ /* 0x000fc8000f8e0208 */
[----:B-1----:R-:W-:-:S05]  /*2680*/  IMAD.WIDE R16, R11, 0x4, R16 ;  /* 0x000000040b107825 */ /* 0x002fca00078e0210 */
[----:B------:R-:W3:Y:S01]  /*2690*/  LDG.E R0, desc[UR8][R16.64] ;  /* 0x0000000810007981 */ /* 0x000ee2000c1e1900 */
[----:B------:R-:W0:Y:S01]  /*26a0*/  MUFU.RCP R11, R2 ;  /* 0x00000002000b7308 */ /* 0x000e220000001000 */
[----:B------:R-:W-:Y:S01]  /*26b0*/  BSSY.RECONVERGENT B2, `(.L_x_157) ;  /* 0x000000c000027945 */ /* 0x000fe20003800200 */
[----:B0-----:R-:W-:Y:S01]  /*26c0*/  FFMA R10, R11, -R2, 1 ;  /* 0x3f8000000b0a7423 */ /* 0x001fe20000000802 */
[----:B---3--:R-:W-:-:S03]  /*26d0*/  FADD R27, R0, -R3 ;  /* 0x80000003001b7221 */ /* 0x008fc60000000000 */
[----:B------:R-:W-:Y:S02]  /*26e0*/  FFMA R0, R11, R10, R11 ;  /* 0x0000000a0b007223 */ /* 0x000fe4000000000b */
[----:B------:R-:W0:Y:S02]  /*26f0*/  FCHK P0, R27, R2 ;  /* 0x000000021b007302 */ /* 0x000e240000000000 */
[----:B------:R-:W-:-:S04]  /*2700*/  FFMA R11, R0, R27, RZ ;  /* 0x0000001b000b7223 */ /* 0x000fc800000000ff */
[----:B------:R-:W-:-:S04]  /*2710*/  FFMA R10, R11, -R2, R27 ;  /* 0x800000020b0a7223 */ /* 0x000fc8000000001b */
[----:B------:R-:W-:Y:S01]  /*2720*/  FFMA R11, R0, R10, R11 ;  /* 0x0000000a000b7223 */ /* 0x000fe2000000000b */
[----:B0-2---:R-:W-:Y:S06]  /*2730*/  @!P0 BRA `(.L_x_158) ;  /* 0x00000000000c8947 */ /* 0x005fec0003800000 */
[----:B------:R-:W-:-:S07]  /*2740*/  MOV R10, 0x2760 ;  /* 0x00002760000a7802 */ /* 0x000fce0000000f00 */
[----:B------:R-:W-:Y:S05]  /*2750*/  CALL.REL.NOINC `($__internal_2_$__cuda_sm3x_div_rn_noftz_f32_slowpath) ;  /* 0x0000000800447944 */ /* 0x000fea0003c00000 */
[----:B------:R-:W-:-:S07]  /*2760*/  MOV R11, R0 ;  /* 0x00000000000b7202 */ /* 0x000fce0000000f00 */
.L_x_158:
[----:B------:R-:W-:Y:S05]  /*2770*/  BSYNC.RECONVERGENT B2 ;  /* 0x0000000000027941 */ /* 0x000fea0003800200 */
.L_x_157:
        /* <DEDUP_REMOVED lines=20> */
.L_x_160:
[----:B------:R-:W-:Y:S05]  /*28c0*/  BSYNC.RECONVERGENT B2 ;  /* 0x0000000000027941 */ /* 0x000fea0003800200 */
.L_x_159:
        /* <DEDUP_REMOVED lines=19> */
.L_x_162:
[----:B------:R-:W-:Y:S05]  /*2a00*/  BSYNC.RECONVERGENT B2 ;  /* 0x0000000000027941 */ /* 0x000fea0003800200 */
.L_x_161:
[----:B------:R0:W-:Y:S01]  /*2a10*/  STG.E desc[UR8][R12.64], R0 ;  /* 0x000000000c007986 */ /* 0x0001e2000c101908 */
[----:B------:R-:W-:-:S12]  /*2a20*/  UIADD3 UR5, UPT, UPT, UR5, 0x4, URZ ;  /* 0x0000000405057890 */ /* 0x000fd8000fffe0ff */
.L_x_154:
[----:B------:R-:W-:-:S09]  /*2a30*/  UISETP.NE.AND UP0, UPT, UR12, URZ, UPT ;  /* 0x000000ff0c00728c */ /* 0x000fd2000bf05270 */
[----:B------:R-:W-:Y:S05]  /*2a40*/  BRA.U !UP0, `(.L_x_153) ;  /* 0x0000000508187547 */ /* 0x000fea000b800000 */
[----:B------:R-:W-:-:S09]  /*2a50*/  UISETP.NE.AND UP0, UPT, UR14, URZ, UPT ;  /* 0x000000ff0e00728c */ /* 0x000fd2000bf05270 */
[----:B------:R-:W-:Y:S05]  /*2a60*/  BRA.U !UP0, `(.L_x_163) ;  /* 0x0000000108b07547 */ /* 0x000fea000b800000 */
[----:B------:R-:W0:Y:S01]  /*2a70*/  LDCU.64 UR16, c[0x0][0x390] ;  /* 0x00007200ff1077ac */ /* 0x000e220008000a00 */
[----:B------:R-:W1:Y:S01]  /*2a80*/  LDC.64 R14, c[0x0][0x380] ;  /* 0x0000e000ff0e7b82 */ /* 0x000e620000000a00 */
[----:B------:R-:W-:Y:S01]  /*2a90*/  UIADD3 UR7, UPT, UPT, UR28, UR5, URZ ;  /* 0x000000051c077290 */ /* 0x000fe2000fffe0ff */
[----:B0--3--:R-:W-:-:S05]  /*2aa0*/  MOV R0, UR16 ;  /* 0x0000001000007c02 */ /* 0x009fca0008000f00 */
[----:B------:R-:W-:-:S04]  /*2ab0*/  IMAD R13, R0, UR7, R7 ;  /* 0x00000007000d7c24 */ /* 0x000fc8000f8e0207 */
[----:B------:R-:W-:-:S04]  /*2ac0*/  IMAD R9, R13, UR17, R8 ;  /* 0x000000110d097c24 */ /* 0x000fc8000f8e0208 */
[----:B-1----:R-:W-:-:S05]  /*2ad0*/  IMAD.WIDE R14, R9, 0x4, R14 ;  /* 0x00000004090e7825 */ /* 0x002fca00078e020e */
        /* <DEDUP_REMOVED lines=14> */
.L_x_165:
[----:B------:R-:W-:Y:S05]  /*2bc0*/  BSYNC.RECONVERGENT B2 ;  /* 0x0000000000027941 */ /* 0x000fea0003800200 */
.L_x_164:
        /* <DEDUP_REMOVED lines=19> */
.L_x_167:
[----:B------:R-:W-:Y:S05]  /*2d00*/  BSYNC.RECONVERGENT B2 ;  /* 0x0000000000027941 */ /* 0x000fea0003800200 */
.L_x_166:
[----:B------:R1:W-:Y:S01]  /*2d10*/  STG.E desc[UR8][R12.64], R0 ;  /* 0x000000000c007986 */ /* 0x0003e2000c101908 */
[----:B------:R-:W-:-:S12]  /*2d20*/  UIADD3 UR5, UPT, UPT, UR5, 0x2, URZ ;  /* 0x0000000205057890 */ /* 0x000fd8000fffe0ff */
.L_x_163:
[----:B------:R-:W-:-:S09]  /*2d30*/  UISETP.NE.AND UP0, UPT, UR13, URZ, UPT ;  /* 0x000000ff0d00728c */ /* 0x000fd2000bf05270 */
[----:B------:R-:W-:Y:S05]  /*2d40*/  BRA.U !UP0, `(.L_x_153) ;  /* 0x0000000108587547 */ /* 0x000fea000b800000 */
[----:B------:R-:W3:Y:S01]  /*2d50*/  LDCU.64 UR16, c[0x0][0x390] ;  /* 0x00007200ff1077ac */ /* 0x000ee20008000a00 */
[----:B01----:R-:W0:Y:S01]  /*2d60*/  LDC.64 R12, c[0x0][0x380] ;  /* 0x0000e000ff0c7b82 */ /* 0x003e220000000a00 */
        /* <DEDUP_REMOVED lines=18> */
.L_x_169:
[----:B------:R-:W-:Y:S05]  /*2e90*/  BSYNC.RECONVERGENT B2 ;  /* 0x0000000000027941 */ /* 0x000fea0003800200 */
.L_x_168:
[----:B------:R2:W-:Y:S02]  /*2ea0*/  STG.E desc[UR8][R12.64], R0 ;  /* 0x000000000c007986 */ /* 0x0005e4000c101908 */
.L_x_153:
[----:B0123--:R-:W0:Y:S01]  /*2eb0*/  LDC R0, c[0x0][0x388] ;  /* 0x0000e200ff007b82 */ /* 0x00fe220000000800 */
[----:B------:R-:W-:-:S06]  /*2ec0*/  UIADD3 UR7, UPT, UPT, UR4, 0x1, URZ ;  /* 0x0000000104077890 */ /* 0x000fcc000fffe0ff */
[----:B0-----:R-:W-:-:S13]  /*2ed0*/  ISETP.NE.AND P0, PT, R0, UR7, PT ;  /* 0x0000000700007c0c */ /* 0x001fda000bf05270 */
[----:B------:R-:W-:Y:S05]  /*2ee0*/  @!P0 EXIT ;  /* 0x000000000000894d */ /* 0x000fea0003800000 */
[----:B------:R-:W-:Y:S01]  /*2ef0*/  UMOV UR4, UR7 ;  /* 0x0000000700047c82 */ /* 0x000fe20008000000 */
[----:B------:R-:W-:Y:S05]  /*2f00*/  BRA `(.L_x_170) ;  /* 0xffffffd000b07947 */ /* 0x000fea000383ffff */
        .weak           $__internal_1_$__cuda_sm20_sqrt_rn_f32_slowpath
        .type           $__internal_1_$__cuda_sm20_sqrt_rn_f32_slowpath,@function
        .size           $__internal_1_$__cuda_sm20_sqrt_rn_f32_slowpath,($__internal_2_$__cuda_sm3x_div_rn_noftz_f32_slowpath - $__internal_1_$__cuda_sm20_sqrt_rn_f32_slowpath)
$__internal_1_$__cuda_sm20_sqrt_rn_f32_slowpath:
        /* <DEDUP_REMOVED lines=13> */
[----:B------:R-:W-:Y:S01]  /*2fe0*/  @P0 FMUL.FTZ R12, R2, 0.5 ;  /* 0x3f000000020c0820 */ /* 0x000fe20000410000 */
[----:B------:R-:W-:Y:S02]  /*2ff0*/  @!P0 MOV R2, R0 ;  /* 0x0000000000028202 */ /* 0x000fe40000000f00 */
[----:B------:R-:W-:-:S04]  /*3000*/  @P0 FADD.FTZ R11, -R10, -RZ ;  /* 0x800000ff0a0b0221 */ /* 0x000fc80000010100 */
[----:B------:R-:W-:-:S04]  /*3010*/  @P0 FFMA R11, R10, R11, R9 ;  /* 0x0000000b0a0b0223 */ /* 0x000fc80000000009 */
[----:B------:R-:W-:-:S04]  /*3020*/  @P0 FFMA R11, R11, R12, R10 ;  /* 0x0000000c0b0b0223 */ /* 0x000fc8000000000a */
[----:B------:R-:W-:-:S07]  /*3030*/  @P0 FMUL.FTZ R2, R11, 2.3283064365386962891e-10 ;  /* 0x2f8000000b020820 */ /* 0x000fce0000410000 */
.L_x_171:
[----:B------:R-:W-:Y:S01]  /*3040*/  HFMA2 R11, -RZ, RZ, 0, 0 ;  /* 0x00000000ff0b7431 */ /* 0x000fe200000001ff */
[----:B------:R-:W-:-:S04]  /*3050*/  MOV R10, R13 ;  /* 0x0000000d000a7202 */ /* 0x000fc80000000f00 */
[----:B------:R-:W-:Y:S05]  /*3060*/  RET.REL.NODEC R10 `(_Z20instance_norm_kernelPfiiii) ;  /* 0xffffffcc0ae47950 */ /* 0x000fea0003c3ffff */
        .weak           $__internal_2_$__cuda_sm3x_div_rn_noftz_f32_slowpath
        .type           $__internal_2_$__cuda_sm3x_div_rn_noftz_f32_slowpath,@function
        .size           $__internal_2_$__cuda_sm3x_div_rn_noftz_f32_slowpath,(.L_x_203 - $__internal_2_$__cuda_sm3x_div_rn_noftz_f32_slowpath)
$__internal_2_$__cuda_sm3x_div_rn_noftz_f32_slowpath:
[----:B------:R-:W-:Y:S01]  /*3070*/  SHF.R.U32.HI R9, RZ, 0x17, R2 ;  /* 0x00000017ff097819 */ /* 0x000fe20000011602 */
[----:B------:R-:W-:Y:S01]  /*3080*/  BSSY.RECONVERGENT B0, `(.L_x_172) ;  /* 0x0000063000007945 */ /* 0x000fe20003800200 */
[----:B------:R-:W-:Y:S02]  /*3090*/  SHF.R.U32.HI R20, RZ, 0x17, R27 ;  /* 0x00000017ff147819 */ /* 0x000fe4000001161b */
[----:B------:R-:W-:Y:S02]  /*30a0*/  LOP3.LUT R9, R9, 0xff, RZ, 0xc0, !PT ;  /* 0x000000ff09097812 */ /* 0x000fe400078ec0ff */
[----:B------:R-:W-:Y:S02]  /*30b0*/  LOP3.LUT R20, R20, 0xff, RZ, 0xc0, !PT ;  /* 0x000000ff14147812 */ /* 0x000fe400078ec0ff */
[----:B------:R-:W-:Y:S02]  /*30c0*/  IADD3 R0, PT, PT, R9, -0x1, RZ ;  /* 0xffffffff09007810 */ /* 0x000fe40007ffe0ff */
[----:B------:R-:W-:-:S02]  /*30d0*/  IADD3 R21, PT, PT, R20, -0x1, RZ ;  /* 0xffffffff14157810 */ /* 0x000fc40007ffe0ff */
[----:B------:R-:W-:Y:S02]  /*30e0*/  ISETP.GT.U32.AND P0, PT, R0, 0xfd, PT ;  /* 0x000000fd0000780c */ /* 0x000fe40003f04070 */
[----:B------:R-:W-:Y:S02]  /*30f0*/  MOV R22, R2 ;  /* 0x0000000200167202 */ /* 0x000fe40000000f00 */
[----:B------:R-:W-:-:S13]  /*3100*/  ISETP.GT.U32.OR P0, PT, R21, 0xfd, P0 ;  /* 0x000000fd1500780c */ /* 0x000fda0000704470 */
[----:B------:R-:W-:Y:S01]  /*3110*/  @!P0 MOV R11, RZ ;  /* 0x000000ff000b8202 */ /* 0x000fe20000000f00 */
[----:B------:R-:W-:Y:S06]  /*3120*/  @!P0 BRA `(.L_x_173) ;  /* 0x00000000005c8947 */ /* 0x000fec0003800000 */
[----:B------:R-:W-:Y:S02]  /*3130*/  FSETP.GTU.FTZ.AND P0, PT, |R27|, +INF , PT ;  /* 0x7f8000001b00780b */ /* 0x000fe40003f1c200 */
[----:B------:R-:W-:-:S04]  /*3140*/  FSETP.GTU.FTZ.AND P1, PT, |R2|, +INF , PT ;  /* 0x7f8000000200780b */ /* 0x000fc80003f3c200 */
[----:B------:R-:W-:-:S13]  /*3150*/  PLOP3.LUT P0, PT, P0, P1, PT, 0xf8, 0x8f ;  /* 0x00000000008f781c */ /* 0x000fda0000703f70 */
[----:B------:R-:W-:Y:S05]  /*3160*/  @P0 BRA `(.L_x_174) ;  /* 0x00000004004c0947 */ /* 0x000fea0003800000 */
[----:B------:R-:W-:-:S13]  /*3170*/  LOP3.LUT P0, RZ, R22, 0x7fffffff, R27, 0xc8, !PT ;  /* 0x7fffffff16ff7812 */ /* 0x000fda000780c81b */
[----:B------:R-:W-:Y:S05]  /*3180*/  @!P0 BRA `(.L_x_175) ;  /* 0x00000004003c8947 */ /* 0x000fea0003800000 */
[C---:B------:R-:W-:Y:S02]  /*3190*/  FSETP.NEU.FTZ.AND P2, PT, |R27|.reuse, +INF , PT ;  /* 0x7f8000001b00780b */ /* 0x040fe40003f5d200 */
[----:B------:R-:W-:Y:S02]  /*31a0*/  FSETP.NEU.FTZ.AND P1, PT, |R2|, +INF , PT ;  /* 0x7f8000000200780b */ /* 0x000fe40003f3d200 */
[----:B------:R-:W-:-:S11]  /*31b0*/  FSETP.NEU.FTZ.AND P0, PT, |R27|, +INF , PT ;  /* 0x7f8000001b00780b */ /* 0x000fd60003f1d200 */
[----:B------:R-:W-:Y:S05]  /*31c0*/  @!P1 BRA !P2, `(.L_x_175) ;  /* 0x00000004002c9947 */ /* 0x000fea0005000000 */
[----:B------:R-:W-:-:S04]  /*31d0*/  LOP3.LUT P2, RZ, R27, 0x7fffffff, RZ, 0xc0, !PT ;  /* 0x7fffffff1bff7812 */ /* 0x000fc8000784c0ff */
[----:B------:R-:W-:-:S13]  /*31e0*/  PLOP3.LUT P1, PT, P1, P2, PT, 0x2f, 0xf2 ;  /* 0x0000000000f2781c */ /* 0x000fda0000f24577 */
[----:B------:R-:W-:Y:S05]  /*31f0*/  @P1 BRA `(.L_x_176) ;  /* 0x0000000400181947 */ /* 0x000fea0003800000 */
[----:B------:R-:W-:-:S04]  /*3200*/  LOP3.LUT P1, RZ, R22, 0x7fffffff, RZ, 0xc0, !PT ;  /* 0x7fffffff16ff7812 */ /* 0x000fc8000782c0ff */
[----:B------:R-:W-:-:S13]  /*3210*/  PLOP3.LUT P0, PT, P0, P1, PT, 0x2f, 0xf2 ;  /* 0x0000000000f2781c */ /* 0x000fda0000702577 */
[----:B------:R-:W-:Y:S05]  /*3220*/  @P0 BRA `(.L_x_177) ;  /* 0x0000000400000947 */ /* 0x000fea0003800000 */
[----:B------:R-:W-:Y:S02]  /*3230*/  ISETP.GE.AND P0, PT, R21, RZ, PT ;  /* 0x000000ff1500720c */ /* 0x000fe40003f06270 */
[----:B------:R-:W-:-:S11]  /*3240*/  ISETP.GE.AND P1, PT, R0, RZ, PT ;  /* 0x000000ff0000720c */ /* 0x000fd60003f26270 */
[----:B------:R-:W-:Y:S01]  /*3250*/  @P0 MOV R11, RZ ;  /* 0x000000ff000b0202 */ /* 0x000fe20000000f00 */
[----:B------:R-:W-:Y:S01]  /*3260*/  @!P0 FFMA R27, R27, 1.84467440737095516160e+19, RZ ;  /* 0x5f8000001b1b8823 */ /* 0x000fe200000000ff */
[----:B------:R-:W-:Y:S01]  /*3270*/  @!P0 MOV R11, 0xffffffc0 ;  /* 0xffffffc0000b8802 */ /* 0x000fe20000000f00 */
[----:B------:R-:W-:-:S03]  /*3280*/  @!P1 FFMA R22, R2, 1.84467440737095516160e+19, RZ ;  /* 0x5f80000002169823 */ /* 0x000fc600000000ff */
[----:B------:R-:W-:-:S07]  /*3290*/  @!P1 IADD3 R11, PT, PT, R11, 0x40, RZ ;  /* 0x000000400b0b9810 */ /* 0x000fce0007ffe0ff */
.L_x_173:
[----:B------:R-:W-:Y:S01]  /*32a0*/  LEA R21, R9, 0xc0800000, 0x17 ;  /* 0xc080000009157811 */ /* 0x000fe200078eb8ff */
[----:B------:R-:W-:Y:S01]  /*32b0*/  BSSY.RECONVERGENT B1, `(.L_x_178) ;  /* 0x0000036000017945 */ /* 0x000fe20003800200 */
[----:B------:R-:W-:Y:S02]  /*32c0*/  IADD3 R20, PT, PT, R20, -0x7f, RZ ;  /* 0xffffff8114147810 */ /* 0x000fe40007ffe0ff */
[----:B------:R-:W-:-:S03]  /*32d0*/  IADD3 R26, PT, PT, -R21, R22, RZ ;  /* 0x00000016151a7210 */ /* 0x000fc60007ffe1ff */
[----:B------:R-:W-:Y:S01]  /*32e0*/  IMAD R0, R20, -0x800000, R27 ;  /* 0xff80000014007824 */ /* 0x000fe200078e021b */
[----:B------:R-:W0:Y:S01]  /*32f0*/  MUFU.RCP R22, R26 ;  /* 0x0000001a00167308 */ /* 0x000e220000001000 */
[----:B------:R-:W-:Y:S01]  /*3300*/  FADD.FTZ R21, -R26, -RZ ;  /* 0x800000ff1a157221 */ /* 0x000fe20000010100 */
[----:B------:R-:W-:-:S04]  /*3310*/  IADD3 R20, PT, PT, R20, 0x7f, -R9 ;  /* 0x0000007f14147810 */ /* 0x000fc80007ffe809 */
[----:B------:R-:W-:Y:S01]  /*3320*/  IADD3 R11, PT, PT, R20, R11, RZ ;  /* 0x0000000b140b7210 */ /* 0x000fe20007ffe0ff */
[----:B0-----:R-:W-:-:S04]  /*3330*/  FFMA R23, R22, R21, 1 ;  /* 0x3f80000016177423 */ /* 0x001fc80000000015 */
[----:B------:R-:W-:-:S04]  /*3340*/  FFMA R23, R22, R23, R22 ;  /* 0x0000001716177223 */ /* 0x000fc80000000016 */
[----:B------:R-:W-:-:S04]  /*3350*/  FFMA R22, R0, R23, RZ ;  /* 0x0000001700167223 */ /* 0x000fc800000000ff */
[----:B------:R-:W-:-:S04]  /*3360*/  FFMA R24, R21, R22, R0 ;  /* 0x0000001615187223 */ /* 0x000fc80000000000 */
[----:B------:R-:W-:-:S04]  /*3370*/  FFMA R24, R23, R24, R22 ;  /* 0x0000001817187223 */ /* 0x000fc80000000016 */
[----:B------:R-:W-:-:S04]  /*3380*/  FFMA R21, R21, R24, R0 ;  /* 0x0000001815157223 */ /* 0x000fc80000000000 */
[----:B------:R-:W-:-:S05]  /*3390*/  FFMA R0, R23, R21, R24 ;  /* 0x0000001517007223 */ /* 0x000fca0000000018 */
[----:B------:R-:W-:-:S04]  /*33a0*/  SHF.R.U32.HI R9, RZ, 0x17, R0 ;  /* 0x00000017ff097819 */ /* 0x000fc80000011600 */
[----:B------:R-:W-:-:S04]  /*33b0*/  LOP3.LUT R20, R9, 0xff, RZ, 0xc0, !PT ;  /* 0x000000ff09147812 */ /* 0x000fc800078ec0ff */
[----:B------:R-:W-:-:S04]  /*33c0*/  IADD3 R9, PT, PT, R20, R11, RZ ;  /* 0x0000000b14097210 */ /* 0x000fc80007ffe0ff */
[----:B------:R-:W-:-:S04]  /*33d0*/  IADD3 R20, PT, PT, R9, -0x1, RZ ;  /* 0xffffffff09147810 */ /* 0x000fc80007ffe0ff */
[----:B------:R-:W-:-:S13]  /*33e0*/  ISETP.GE.U32.AND P0, PT, R20, 0xfe, PT ;  /* 0x000000fe1400780c */ /* 0x000fda0003f06070 */
[----:B------:R-:W-:Y:S05]  /*33f0*/  @!P0 BRA `(.L_x_179) ;  /* 0x0000000000808947 */ /* 0x000fea0003800000 */
[----:B------:R-:W-:-:S13]  /*3400*/  ISETP.GT.AND P0, PT, R9, 0xfe, PT ;  /* 0x000000fe0900780c */ /* 0x000fda0003f04270 */
[----:B------:R-:W-:Y:S05]  /*3410*/  @P0 BRA `(.L_x_180) ;  /* 0x00000000006c0947 */ /* 0x000fea0003800000 */
[----:B------:R-:W-:-:S13]  /*3420*/  ISETP.GE.AND P0, PT, R9, 0x1, PT ;  /* 0x000000010900780c */ /* 0x000fda0003f06270 */
[----:B------:R-:W-:Y:S05]  /*3430*/  @P0 BRA `(.L_x_181) ;  /* 0x0000000000740947 */ /* 0x000fea0003800000 */
[----:B------:R-:W-:Y:S02]  /*3440*/  ISETP.GE.AND P0, PT, R9, -0x18, PT ;  /* 0xffffffe80900780c */ /* 0x000fe40003f06270 */
[----:B------:R-:W-:-:S11]  /*3450*/  LOP3.LUT R0, R0, 0x80000000, RZ, 0xc0, !PT ;  /* 0x8000000000007812 */ /* 0x000fd600078ec0ff */
[----:B------:R-:W-:Y:S05]  /*3460*/  @!P0 BRA `(.L_x_181) ;  /* 0x0000000000688947 */ /* 0x000fea0003800000 */
[CCC-:B------:R-:W-:Y:S01]  /*3470*/  FFMA.RZ R11, R23.reuse, R21.reuse, R24.reuse ;  /* 0x00000015170b7223 */ /* 0x1c0fe2000000c018 */
[CCC-:B------:R-:W-:Y:S01]  /*3480*/  FFMA.RP R20, R23.reuse, R21.reuse, R24.reuse ;  /* 0x0000001517147223 */ /* 0x1c0fe20000008018 */
[----:B------:R-:W-:Y:S01]  /*3490*/  FFMA.RM R23, R23, R21, R24 ;  /* 0x0000001517177223 */ /* 0x000fe20000004018 */
[----:B------:R-:W-:Y:S02]  /*34a0*/  IADD3 R21, PT, PT, R9, 0x20, RZ ;  /* 0x0000002009157810 */ /* 0x000fe40007ffe0ff */
[----:B------:R-:W-:Y:S02]  /*34b0*/  LOP3.LUT R11, R11, 0x7fffff, RZ, 0xc0, !PT ;  /* 0x007fffff0b0b7812 */ /* 0x000fe400078ec0ff */
[----:B------:R-:W-:Y:S02]  /*34c0*/  ISETP.NE.AND P2, PT, R9, RZ, PT ;  /* 0x000000ff0900720c */ /* 0x000fe40003f45270 */
[----:B------:R-:W-:Y:S02]  /*34d0*/  LOP3.LUT R22, R11, 0x800000, RZ, 0xfc, !PT ;  /* 0x008000000b167812 */ /* 0x000fe400078efcff */
[----:B------:R-:W-:-:S02]  /*34e0*/  ISETP.NE.AND P1, PT, R9, RZ, PT ;  /* 0x000000ff0900720c */ /* 0x000fc40003f25270 */
[----:B------:R-:W-:Y:S02]  /*34f0*/  IADD3 R9, PT, PT, -R9, RZ, RZ ;  /* 0x000000ff09097210 */ /* 0x000fe40007ffe1ff */
[----:B------:R-:W-:Y:S02]  /*3500*/  SHF.L.U32 R21, R22, R21, RZ ;  /* 0x0000001516157219 */ /* 0x000fe400000006ff */
[----:B------:R-:W-:Y:S02]  /*3510*/  FSETP.NEU.FTZ.AND P0, PT, R20, R23, PT ;  /* 0x000000171400720b */ /* 0x000fe40003f1d000 */
[----:B------:R-:W-:Y:S02]  /*3520*/  SEL R9, R9, RZ, P2 ;  /* 0x000000ff09097207 */ /* 0x000fe40001000000 */
[----:B------:R-:W-:Y:S02]  /*3530*/  ISETP.NE.AND P1, PT, R21, RZ, P1 ;  /* 0x000000ff1500720c */ /* 0x000fe40000f25270 */
[----:B------:R-:W-:-:S02]  /*3540*/  SHF.R.U32.HI R22, RZ, R9, R22 ;  /* 0x00000009ff167219 */ /* 0x000fc40000011616 */
[----:B------:R-:W-:Y:S02]  /*3550*/  PLOP3.LUT P0, PT, P0, P1, PT, 0xf8, 0x8f ;  /* 0x00000000008f781c */ /* 0x000fe40000703f70 */
[----:B------:R-:W-:Y:S02]  /*3560*/  SHF.R.U32.HI R11, RZ, 0x1, R22 ;  /* 0x00000001ff0b7819 */ /* 0x000fe40000011616 */
[----:B------:R-:W-:-:S04]  /*3570*/  SEL R20, RZ, 0x1, !P0 ;  /* 0x00000001ff147807 */ /* 0x000fc80004000000 */
[----:B------:R-:W-:-:S04]  /*3580*/  LOP3.LUT R9, R20, 0x1, R11, 0xf8, !PT ;  /* 0x0000000114097812 */ /* 0x000fc800078ef80b */
[----:B------:R-:W-:-:S04]  /*3590*/  LOP3.LUT R22, R9, R22, RZ, 0xc0, !PT ;  /* 0x0000001609167212 */ /* 0x000fc800078ec0ff */
[----:B------:R-:W-:-:S04]  /*35a0*/  IADD3 R11, PT, PT, R11, R22, RZ ;  /* 0x000000160b0b7210 */ /* 0x000fc80007ffe0ff */
[----:B------:R-:W-:Y:S01]  /*35b0*/  LOP3.LUT R0, R11, R0, RZ, 0xfc, !PT ;  /* 0x000000000b007212 */ /* 0x000fe200078efcff */
[----:B------:R-:W-:Y:S06]  /*35c0*/  BRA `(.L_x_181) ;  /* 0x0000000000107947 */ /* 0x000fec0003800000 */
.L_x_180:
[----:B------:R-:W-:-:S04]  /*35d0*/  LOP3.LUT R0, R0, 0x80000000, RZ, 0xc0, !PT ;  /* 0x8000000000007812 */ /* 0x000fc800078ec0ff */
[----:B------:R-:W-:Y:S01]  /*35e0*/  LOP3.LUT R0, R0, 0x7f800000, RZ, 0xfc, !PT ;  /* 0x7f80000000007812 */ /* 0x000fe200078efcff */
[----:B------:R-:W-:Y:S06]  /*35f0*/  BRA `(.L_x_181) ;  /* 0x0000000000047947 */ /* 0x000fec0003800000 */
.L_x_179:
[----:B------:R-:W-:-:S07]  /*3600*/  LEA R0, R11, R0, 0x17 ;  /* 0x000000000b007211 */ /* 0x000fce00078eb8ff */
.L_x_181:
[----:B------:R-:W-:Y:S05]  /*3610*/  BSYNC.RECONVERGENT B1 ;  /* 0x0000000000017941 */ /* 0x000fea0003800200 */
.L_x_178:
[----:B------:R-:W-:Y:S05]  /*3620*/  BRA `(.L_x_182) ;  /* 0x0000000000207947 */ /* 0x000fea0003800000 */
.L_x_177:
[----:B------:R-:W-:-:S04]  /*3630*/  LOP3.LUT R22, R22, 0x80000000, R27, 0x48, !PT ;  /* 0x8000000016167812 */ /* 0x000fc800078e481b */
[----:B------:R-:W-:Y:S01]  /*3640*/  LOP3.LUT R0, R22, 0x7f800000, RZ, 0xfc, !PT ;  /* 0x7f80000016007812 */ /* 0x000fe200078efcff */
[----:B------:R-:W-:Y:S06]  /*3650*/  BRA `(.L_x_182) ;  /* 0x0000000000147947 */ /* 0x000fec0003800000 */
.L_x_176:
[----:B------:R-:W-:Y:S01]  /*3660*/  LOP3.LUT R0, R22, 0x80000000, R27, 0x48, !PT ;  /* 0x8000000016007812 */ /* 0x000fe200078e481b */
[----:B------:R-:W-:Y:S06]  /*3670*/  BRA `(.L_x_182) ;  /* 0x00000000000c7947 */ /* 0x000fec0003800000 */
.L_x_175:
[----:B------:R-:W0:Y:S01]  /*3680*/  MUFU.RSQ R0, -QNAN ;  /* 0xffc0000000007908 */ /* 0x000e220000001400 */
[----:B------:R-:W-:Y:S05]  /*3690*/  BRA `(.L_x_182) ;  /* 0x0000000000047947 */ /* 0x000fea0003800000 */
.L_x_174:
[----:B------:R-:W-:-:S07]  /*36a0*/  FADD.FTZ R0, R27, R2 ;  /* 0x000000021b007221 */ /* 0x000fce0000010000 */
.L_x_182:
[----:B------:R-:W-:Y:S05]  /*36b0*/  BSYNC.RECONVERGENT B0 ;  /* 0x0000000000007941 */ /* 0x000fea0003800200 */
.L_x_172:
[----:B------:R-:W-:-:S04]  /*36c0*/  HFMA2 R11, -RZ, RZ, 0, 0 ;  /* 0x00000000ff0b7431 */ /* 0x000fc800000001ff */
[----:B0-----:R-:W-:Y:S05]  /*36d0*/  RET.REL.NODEC R10 `(_Z20instance_norm_kernelPfiiii) ;  /* 0xffffffc80a487950 */ /* 0x001fea0003c3ffff */
.L_x_183:
        /* <DEDUP_REMOVED lines=10> */
.L_x_203:


//--------------------- .text._Z14forward_kernelPKfPfiiiiii --------------------------
	.section	.text._Z14forward_kernelPKfPfiiiiii,"ax",@progbits
	.align	128
        .global         _Z14forward_kernelPKfPfiiiiii
        .type           _Z14forward_kernelPKfPfiiiiii,@function
        .size           _Z14forward_kernelPKfPfiiiiii,(.L_x_207 - _Z14forward_kernelPKfPfiiiiii)
        .other          _Z14forward_kernelPKfPfiiiiii,@"STO_CUDA_ENTRY STV_DEFAULT"
_Z14forward_kernelPKfPfiiiiii:
.text._Z14forward_kernelPKfPfiiiiii:
        /* <DEDUP_REMOVED lines=8> */
[----:B------:R-:W3:Y:S08]  /*0080*/  LDC R6, c[0x0][0x390] ;  /* 0x0000e400ff067b82 */ /* 0x000ef00000000800 */
[----:B------:R-:W4:Y:S01]  /*0090*/  LDC R4, c[0x0][0x3a0] ;  /* 0x0000e800ff047b82 */ /* 0x000f220000000800 */
[----:B0-----:R-:W-:-:S05]  /*00a0*/  IMAD R0, R0, UR5, R5 ;  /* 0x0000000500007c24 */ /* 0x001fca000f8e0205 */
[----:B--2---:R-:W-:Y:S01]  /*00b0*/  ISETP.GE.AND P0, PT, R0, UR7, PT ;  /* 0x0000000700007c0c */ /* 0x004fe2000bf06270 */
[----:B-1----:R-:W-:-:S05]  /*00c0*/  IMAD R2, R2, UR4, R3 ;  /* 0x0000000402027c24 */ /* 0x002fca000f8e0203 */
[----:B------:R-:W-:-:S04]  /*00d0*/  ISETP.GE.OR P0, PT, R2, UR6, P0 ;  /* 0x0000000602007c0c */ /* 0x000fc80008706670 */
[----:B---3--:R-:W-:-:S04]  /*00e0*/  ISETP.LT.OR P0, PT, R6, 0x1, P0 ;  /* 0x000000010600780c */ /* 0x008fc80000701670 */
[----:B----4-:R-:W-:-:S13]  /*00f0*/  ISETP.LT.OR P0, PT, R4, 0x1, P0 ;  /* 0x000000010400780c */ /* 0x010fda0000701670 */
[----:B------:R-:W-:Y:S05]  /*0100*/  @P0 EXIT ;  /* 0x000000000000094d */ /* 0x000fea0003800000 */
[----:B------:R-:W0:Y:S01]  /*0110*/  LDCU UR8, c[0x0][0x3a4] ;  /* 0x00007480ff0877ac */ /* 0x000e220008000800 */
[----:B------:R-:W1:Y:S01]  /*0120*/  LDCU.64 UR12, c[0x0][0x358] ;  /* 0x00006b00ff0c77ac */ /* 0x000e620008000a00 */
[----:B0-----:R-:W-:-:S09]  /*0130*/  UISETP.GE.AND UP0, UPT, UR8, 0x1, UPT ;  /* 0x000000010800788c */ /* 0x001fd2000bf06270 */
[----:B-1----:R-:W-:Y:S05]  /*0140*/  BRA.U !UP0, `(.L_x_184) ;  /* 0x00000009089c7547 */ /* 0x002fea000b800000 */
[----:B------:R-:W-:Y:S02]  /*0150*/  ULOP3.LUT UR10, UR8, 0x7, URZ, 0xc0, !UPT ;  /* 0x00000007080a7892 */ /* 0x000fe4000f8ec0ff */
[----:B------:R-:W-:Y:S02]  /*0160*/  ULOP3.LUT UR11, UR8, 0x3, URZ, 0xc0, !UPT ;  /* 0x00000003080b7892 */ /* 0x000fe4000f8ec0ff */
[----:B------:R-:W-:Y:S02]  /*0170*/  UIADD3 UR4, UPT, UPT, UR10, -0x1, URZ ;  /* 0xffffffff0a047890 */ /* 0x000fe4000fffe0ff */
[----:B------:R-:W-:Y:S02]  /*0180*/  ULOP3.LUT UR8, UR8, 0x7ffffff8, URZ, 0xc0, !UPT ;  /* 0x7ffffff808087892 */ /* 0x000fe4000f8ec0ff */
[----:B------:R-:W-:-:S03]  /*0190*/  UISETP.GE.U32.AND UP1, UPT, UR4, 0x3, UPT ;  /* 0x000000030400788c */ /* 0x000fc6000bf26070 */
[----:B------:R-:W-:-:S08]  /*01a0*/  UMOV UR4, URZ ;  /* 0x000000ff00047c82 */ /* 0x000fd00008000000 */
.L_x_193:
[----:B------:R-:W-:Y:S01]  /*01b0*/  HFMA2 R3, -RZ, RZ, 0, 0 ;  /* 0x00000000ff037431 */ /* 0x000fe200000001ff */
[----:B------:R-:W-:-:S06]  /*01c0*/  UMOV UR5, URZ ;  /* 0x000000ff00057c82 */ /* 0x000fcc0008000000 */
.L_x_192:
[----:B0-----:R-:W0:Y:S01]  /*01d0*/  LDCU UR6, c[0x0][0x394] ;  /* 0x00007280ff0677ac */ /* 0x001e220008000800 */
[----:B------:R-:W1:Y:S01]  /*01e0*/  LDCU UR9, c[0x0][0x398] ;  /* 0x00007300ff0977ac */ /* 0x000e620008000800 */
[----:B0-----:R-:W-:-:S04]  /*01f0*/  UIMAD UR6, UR4, UR6, UR5 ;  /* 0x00000006040672a4 */ /* 0x001fc8000f8e0205 */
[----:B-1----:R-:W-:-:S03]  /*0200*/  UIMAD UR9, UR6, UR9, -0x1 ;  /* 0xffffffff060974a4 */ /* 0x002fc6000f8e0209 */
[----:B------:R-:W-:-:S09]  /*0210*/  UMOV UR6, URZ ;  /* 0x000000ff00067c82 */ /* 0x000fd20008000000 */
.L_x_191:
[----:B------:R-:W0:Y:S01]  /*0220*/  LDCU UR7, c[0x0][0x3a4] ;  /* 0x00007480ff0777ac */ /* 0x000e220008000800 */
[----:B------:R-:W-:Y:S01]  /*0230*/  IADD3 R4, PT, PT, R2, UR6, RZ ;  /* 0x0000000602047c10 */ /* 0x000fe2000fffe0ff */
[----:B------:R-:W1:Y:S01]  /*0240*/  LDCU.64 UR14, c[0x0][0x398] ;  /* 0x00007300ff0e77ac */ /* 0x000e620008000a00 */
[----:B------:R-:W-:Y:S02]  /*0250*/  UIADD3 UR6, UPT, UPT, UR6, 0x1, URZ ;  /* 0x0000000106067890 */ /* 0x000fe4000fffe0ff */
[----:B0-----:R-:W-:Y:S02]  /*0260*/  UISETP.GE.U32.AND UP2, UPT, UR7, 0x8, UPT ;  /* 0x000000080700788c */ /* 0x001fe4000bf46070 */
[----:B------:R-:W-:Y:S01]  /*0270*/  UISETP.NE.AND UP0, UPT, UR6, UR7, UPT ;  /* 0x000000070600728c */ /* 0x000fe2000bf05270 */
[----:B-1----:R-:W-:Y:S01]  /*0280*/  ISETP.GT.AND P0, PT, R4, UR14, PT ;  /* 0x0000000e04007c0c */ /* 0x002fe2000bf04270 */
[----:B------:R-:W-:Y:S01]  /*0290*/  IMAD.U32 R5, RZ, RZ, UR15 ;  /* 0x0000000fff057e24 */ /* 0x000fe2000f8e00ff */
[----:B------:R-:W-:-:S02]  /*02a0*/  UMOV UR7, URZ ;  /* 0x000000ff00077c82 */ /* 0x000fc40008000000 */
[C---:B------:R-:W-:Y:S02]  /*02b0*/  ISETP.NE.AND P0, PT, R4.reuse, RZ, !P0 ;  /* 0x000000ff0400720c */ /* 0x040fe40004705270 */
[----:B------:R-:W-:-:S05]  /*02c0*/  IADD3 R4, PT, PT, R4, UR9, RZ ;  /* 0x0000000904047c10 */ /* 0x000fca000fffe0ff */
[----:B------:R-:W-:Y:S01]  /*02d0*/  IMAD R4, R4, R5, -0x1 ;  /* 0xffffffff04047424 */ /* 0x000fe200078e0205 */
[----:B------:R-:W-:Y:S06]  /*02e0*/  BRA.U !UP2, `(.L_x_185) ;  /* 0x000000010ae47547 */ /* 0x000fec000b800000 */
[----:B------:R-:W0:Y:S01]  /*02f0*/  LDC R5, c[0x0][0x39c] ;  /* 0x0000e700ff057b82 */ /* 0x000e220000000800 */
[----:B------:R-:W-:-:S07]  /*0300*/  UMOV UR7, URZ ;  /* 0x000000ff00077c82 */ /* 0x000fce0008000000 */
[----:B------:R-:W1:Y:S02]  /*0310*/  LDC.64 R6, c[0x0][0x380] ;  /* 0x0000e000ff067b82 */ /* 0x000e640000000a00 */
.L_x_186:
[----:B------:R-:W-:-:S04]  /*0320*/  VIADD R11, R0, UR7 ;  /* 0x00000007000b7c36 */ /* 0x000fc80008000000 */
[----:B------:R-:W-:Y:S01]  /*0330*/  IMAD.IADD R9, R4, 0x1, R11 ;  /* 0x0000000104097824 */ /* 0x000fe200078e020b */
[CC--:B0-----:R-:W-:Y:S02]  /*0340*/  ISETP.GT.AND P3, PT, R11.reuse, R5.reuse, PT ;  /* 0x000000050b00720c */ /* 0x0c1fe40003f64270 */
[C---:B------:R-:W-:Y:S02]  /*0350*/  IADD3 R8, PT, PT, R11.reuse, 0x1, RZ ;  /* 0x000000010b087810 */ /* 0x040fe40007ffe0ff */
[----:B------:R-:W-:Y:S02]  /*0360*/  ISETP.GT.AND P3, PT, R11, RZ, !P3 ;  /* 0x000000ff0b00720c */ /* 0x000fe40005f64270 */
[----:B------:R-:W-:Y:S01]  /*0370*/  ISETP.GT.AND P2, PT, R8, R5, PT ;  /* 0x000000050800720c */ /* 0x000fe20003f44270 */
[----:B-1----:R-:W-:Y:S01]  /*0380*/  IMAD.WIDE R8, R9, 0x4, R6 ;  /* 0x0000000409087825 */ /* 0x002fe200078e0206 */
[----:B------:R-:W-:Y:S02]  /*0390*/  PLOP3.LUT P3, PT, P0, P3, PT, 0x80, 0x8 ;  /* 0x000000000008781c */ /* 0x000fe40000767070 */
[----:B------:R-:W-:-:S04]  /*03a0*/  ISETP.LT.U32.AND P2, PT, R11, 0x7fffffff, !P2 ;  /* 0x7fffffff0b00780c */ /* 0x000fc80005741070 */
[----:B------:R-:W-:-:S07]  /*03b0*/  PLOP3.LUT P2, PT, P0, P2, PT, 0x80, 0x8 ;  /* 0x000000000008781c */ /* 0x000fce0000745070 */
[----:B------:R-:W2:Y:S06]  /*03c0*/  @P3 LDG.E R10, desc[UR12][R8.64] ;  /* 0x0000000c080a3981 */ /* 0x000eac000c1e1900 */
[----:B------:R-:W3:Y:S01]  /*03d0*/  @P2 LDG.E R12, desc[UR12][R8.64+0x4] ;  /* 0x0000040c080c2981 */ /* 0x000ee2000c1e1900 */
[C---:B------:R-:W-:Y:S01]  /*03e0*/  IADD3 R14, PT, PT, R11.reuse, 0x2, RZ ;  /* 0x000000020b0e7810 */ /* 0x040fe20007ffe0ff */
[C---:B------:R-:W-:Y:S01]  /*03f0*/  VIADD R16, R11.reuse, 0x3 ;  /* 0x000000030b107836 */ /* 0x040fe20000000000 */
[----:B------:R-:W-:Y:S02]  /*0400*/  IADD3 R18, PT, PT, R11, 0x4, RZ ;  /* 0x000000040b127810 */ /* 0x000fe40007ffe0ff */
[----:B------:R-:W-:-:S02]  /*0410*/  ISETP.GT.AND P1, PT, R14, R5, PT ;  /* 0x000000050e00720c */ /* 0x000fc40003f24270 */
[-C--:B------:R-:W-:Y:S02]  /*0420*/  ISETP.GT.AND P6, PT, R16, R5.reuse, PT ;  /* 0x000000051000720c */ /* 0x080fe40003fc4270 */
[----:B------:R-:W-:Y:S01]  /*0430*/  ISETP.GT.AND P1, PT, R14, RZ, !P1 ;  /* 0x000000ff0e00720c */ /* 0x000fe20004f24270 */
[----:B------:R-:W-:Y:S01]  /*0440*/  VIADD R14, R11, 0x5 ;  /* 0x000000050b0e7836 */ /* 0x000fe20000000000 */
[-C--:B------:R-:W-:Y:S02]  /*0450*/  ISETP.GT.AND P5, PT, R18, R5.reuse, PT ;  /* 0x000000051200720c */ /* 0x080fe40003fa4270 */
[----:B------:R-:W-:Y:S02]  /*0460*/  ISETP.GT.AND P6, PT, R16, RZ, !P6 ;  /* 0x000000ff1000720c */ /* 0x000fe400077c4270 */
[----:B------:R-:W-:Y:S02]  /*0470*/  PLOP3.LUT P1, PT, P0, P1, PT, 0x80, 0x8 ;  /* 0x000000000008781c */ /* 0x000fe40000723070 */
[----:B------:R-:W-:-:S02]  /*0480*/  ISETP.GT.AND P4, PT, R14, R5, PT ;  /* 0x000000050e00720c */ /* 0x000fc40003f84270 */
[----:B------:R-:W-:Y:S02]  /*0490*/  ISETP.GT.AND P5, PT, R18, RZ, !P5 ;  /* 0x000000ff1200720c */ /* 0x000fe40006fa4270 */
[C---:B------:R-:W-:Y:S02]  /*04a0*/  IADD3 R16, PT, PT, R11.reuse, 0x6, RZ ;  /* 0x000000060b107810 */ /* 0x040fe40007ffe0ff */
[----:B------:R-:W-:Y:S01]  /*04b0*/  ISETP.GT.AND P4, PT, R14, RZ, !P4 ;  /* 0x000000ff0e00720c */ /* 0x000fe20006784270 */
[----:B------:R-:W-:Y:S01]  /*04c0*/  VIADD R14, R11, 0x7 ;  /* 0x000000070b0e7836 */ /* 0x000fe20000000000 */
[----:B------:R-:W-:Y:S02]  /*04d0*/  PLOP3.LUT P5, PT, P0, P5, PT, 0x80, 0x8 ;  /* 0x000000000008781c */ /* 0x000fe400007ab070 */
[----:B------:R-:W-:Y:S01]  /*04e0*/  PLOP3.LUT P4, PT, P0, P4, PT, 0x80, 0x8 ;  /* 0x000000000008781c */ /* 0x000fe20000789070 */
[----:B--2---:R-:W-:Y:S01]  /*04f0*/  @P3 FADD R3, R3, R10 ;  /* 0x0000000a03033221 */ /* 0x004fe20000000000 */
[----:B------:R-:W-:Y:S01]  /*0500*/  PLOP3.LUT P3, PT, P0, P6, PT, 0x80, 0x8 ;  /* 0x000000000008781c */ /* 0x000fe2000076d070 */
[----:B------:R-:W2:Y:S01]  /*0510*/  @P1 LDG.E R10, desc[UR12][R8.64+0x8] ;  /* 0x0000080c080a1981 */ /* 0x000ea2000c1e1900 */
[----:B------:R-:W-:Y:S01]  /*0520*/  ISETP.GT.AND P6, PT, R16, R5, PT ;  /* 0x000000051000720c */ /* 0x000fe20003fc4270 */
[----:B---3--:R-:W-:-:S03]  /*0530*/  @P2 FADD R3, R3, R12 ;  /* 0x0000000c03032221 */ /* 0x008fc60000000000 */
[----:B------:R-:W-:Y:S02]  /*0540*/  ISETP.GT.AND P6, PT, R16, RZ, !P6 ;  /* 0x000000ff1000720c */ /* 0x000fe400077c4270 */
[----:B------:R-:W-:-:S03]  /*0550*/  ISETP.GT.AND P2, PT, R14, R5, PT ;  /* 0x000000050e00720c */ /* 0x000fc60003f44270 */
[----:B------:R-:W3:Y:S01]  /*0560*/  @P4 LDG.E R16, desc[UR12][R8.64+0x14] ;  /* 0x0000140c08104981 */ /* 0x000ee2000c1e1900 */
[----:B------:R-:W-:Y:S02]  /*0570*/  PLOP3.LUT P6, PT, P0, P6, PT, 0x80, 0x8 ;  /* 0x000000000008781c */ /* 0x000fe400007cd070 */
[----:B------:R-:W-:Y:S01]  /*0580*/  ISETP.GT.AND P2, PT, R14, RZ, !P2 ;  /* 0x000000ff0e00720c */ /* 0x000fe20005744270 */
[----:B------:R-:W4:Y:S03]  /*0590*/  @P3 LDG.E R12, desc[UR12][R8.64+0xc] ;  /* 0x00000c0c080c3981 */ /* 0x000f26000c1e1900 */
[----:B------:R-:W-:Y:S01]  /*05a0*/  PLOP3.LUT P2, PT, P0, P2, PT, 0x80, 0x8 ;  /* 0x000000000008781c */ /* 0x000fe20000745070 */
[----:B------:R-:W5:Y:S06]  /*05b0*/  @P5 LDG.E R14, desc[UR12][R8.64+0x10] ;  /* 0x0000100c080e5981 */ /* 0x000f6c000c1e1900 */
[----:B------:R-:W3:Y:S06]  /*05c0*/  @P6 LDG.E R18, desc[UR12][R8.64+0x18] ;  /* 0x0000180c08126981 */ /* 0x000eec000c1e1900 */
[----:B------:R-:W3:Y:S01]  /*05d0*/  @P2 LDG.E R20, desc[UR12][R8.64+0x1c] ;  /* 0x00001c0c08142981 */ /* 0x000ee2000c1e1900 */
[----:B------:R-:W-:-:S04]  /*05e0*/  UIADD3 UR7, UPT, UPT, UR7, 0x8, URZ ;  /* 0x0000000807077890 */ /* 0x000fc8000fffe0ff */
[----:B------:R-:W-:Y:S01]  /*05f0*/  UISETP.NE.AND UP2, UPT, UR7, UR8, UPT ;  /* 0x000000080700728c */ /* 0x000fe2000bf45270 */
[----:B--2---:R-:W-:-:S04]  /*0600*/  @P1 FADD R3, R3, R10 ;  /* 0x0000000a03031221 */ /* 0x004fc80000000000 */
[----:B----4-:R-:W-:-:S04]  /*0610*/  @P3 FADD R3, R3, R12 ;  /* 0x0000000c03033221 */ /* 0x010fc80000000000 */
[----:B-----5:R-:W-:-:S04]  /*0620*/  @P5 FADD R3, R3, R14 ;  /* 0x0000000e03035221 */ /* 0x020fc80000000000 */
[----:B---3--:R-:W-:-:S04]  /*0630*/  @P4 FADD R3, R3, R16 ;  /* 0x0000001003034221 */ /* 0x008fc80000000000 */
[----:B------:R-:W-:-:S04]  /*0640*/  @P6 FADD R3, R3, R18 ;  /* 0x0000001203036221 */ /* 0x000fc80000000000 */
[----:B------:R-:W-:Y:S01]  /*0650*/  @P2 FADD R3, R3, R20 ;  /* 0x0000001403032221 */ /* 0x000fe20000000000 */
[----:B------:R-:W-:Y:S06]  /*0660*/  BRA.U UP2, `(.L_x_186) ;  /* 0xfffffffd022c7547 */ /* 0x000fec000b83ffff */
[----:B------:R-:W-:-:S05]  /*0670*/  UMOV UR7, UR8 ;  /* 0x0000000800077c82 */ /* 0x000fca0008000000 */
.L_x_185:
[----:B------:R-:W-:-:S09]  /*0680*/  UISETP.NE.AND UP2, UPT, UR10, URZ, UPT ;  /* 0x000000ff0a00728c */ /* 0x000fd2000bf45270 */
[----:B------:R-:W-:Y:S05]  /*0690*/  BRA.U !UP2, `(.L_x_187) ;  /* 0x000000050a007547 */ /* 0x000fea000b800000 */
[----:B------:R-:W-:Y:S01]  /*06a0*/  UISETP.NE.AND UP2, UPT, UR11, URZ, UPT ;  /* 0x000000ff0b00728c */ /* 0x000fe2000bf45270 */
[----:B------:R-:W-:Y:S10]  /*06b0*/  BRA.U !UP1, `(.L_x_188) ;  /* 0x0000000109707547 */ /* 0x000ff4000b800000 */
[----:B------:R-:W0:Y:S01]  /*06c0*/  LDC.64 R6, c[0x0][0x380] ;  /* 0x0000e000ff067b82 */ /* 0x000e220000000a00 */
[----:B------:R-:W-:-:S04]  /*06d0*/  IADD3 R9, PT, PT, R0, UR7, RZ ;  /* 0x0000000700097c10 */ /* 0x000fc8000fffe0ff */
[CC--:B------:R-:W-:Y:S01]  /*06e0*/  ISETP.GT.AND P1, PT, R9.reuse, R5.reuse, PT ;  /* 0x000000050900720c */ /* 0x0c0fe20003f24270 */
[C---:B------:R-:W-:Y:S01]  /*06f0*/  VIADD R8, R9.reuse, 0x1 ;  /* 0x0000000109087836 */ /* 0x040fe20000000000 */
[C---:B------:R-:W-:Y:S02]  /*0700*/  IADD3 R10, PT, PT, R9.reuse, 0x2, RZ ;  /* 0x00000002090a7810 */ /* 0x040fe40007ffe0ff */
[C---:B------:R-:W-:Y:S02]  /*0710*/  ISETP.GT.AND P1, PT, R9.reuse, RZ, !P1 ;  /* 0x000000ff0900720c */ /* 0x040fe40004f24270 */
[-C--:B------:R-:W-:Y:S01]  /*0720*/  ISETP.GT.AND P2, PT, R8, R5.reuse, PT ;  /* 0x000000050800720c */ /* 0x080fe20003f44270 */
[----:B------:R-:W-:Y:S01]  /*0730*/  VIADD R8, R9, 0x3 ;  /* 0x0000000309087836 */ /* 0x000fe20000000000 */
[----:B------:R-:W-:Y:S02]  /*0740*/  ISETP.GT.AND P3, PT, R10, R5, PT ;  /* 0x000000050a00720c */ /* 0x000fe40003f64270 */
[----:B------:R-:W-:-:S02]  /*0750*/  PLOP3.LUT P1, PT, P0, P1, PT, 0x80, 0x8 ;  /* 0x000000000008781c */ /* 0x000fc40000723070 */
[----:B------:R-:W-:Y:S02]  /*0760*/  ISETP.LT.U32.AND P2, PT, R9, 0x7fffffff, !P2 ;  /* 0x7fffffff0900780c */ /* 0x000fe40005741070 */
[----:B------:R-:W-:Y:S02]  /*0770*/  IADD3 R9, PT, PT, R4, R9, RZ ;  /* 0x0000000904097210 */ /* 0x000fe40007ffe0ff */
[----:B------:R-:W-:Y:S02]  /*0780*/  ISETP.GT.AND P4, PT, R8, R5, PT ;  /* 0x000000050800720c */ /* 0x000fe40003f84270 */
[----:B------:R-:W-:Y:S01]  /*0790*/  ISETP.GT.AND P3, PT, R10, RZ, !P3 ;  /* 0x000000ff0a00720c */ /* 0x000fe20005f64270 */
[----:B0-----:R-:W-:Y:S01]  /*07a0*/  IMAD.WIDE R6, R9, 0x4, R6 ;  /* 0x0000000409067825 */ /* 0x001fe200078e0206 */
[----:B------:R-:W-:Y:S02]  /*07b0*/  PLOP3.LUT P2, PT, P0, P2, PT, 0x80, 0x8 ;  /* 0x000000000008781c */ /* 0x000fe40000745070 */
[----:B------:R-:W-:-:S02]  /*07c0*/  ISETP.GT.AND P4, PT, R8, RZ, !P4 ;  /* 0x000000ff0800720c */ /* 0x000fc40006784270 */
[----:B------:R-:W-:Y:S01]  /*07d0*/  PLOP3.LUT P3, PT, P0, P3, PT, 0x80, 0x8 ;  /* 0x000000000008781c */ /* 0x000fe20000767070 */
[----:B------:R-:W2:Y:S01]  /*07e0*/  @P1 LDG.E R8, desc[UR12][R6.64] ;  /* 0x0000000c06081981 */ /* 0x000ea2000c1e1900 */
[----:B------:R-:W-:-:S07]  /*07f0*/  PLOP3.LUT P4, PT, P0, P4, PT, 0x80, 0x8 ;  /* 0x000000000008781c */ /* 0x000fce0000789070 */
[----:B------:R-:W3:Y:S04]  /*0800*/  @P2 LDG.E R10, desc[UR12][R6.64+0x4] ;  /* 0x0000040c060a2981 */ /* 0x000ee8000c1e1900 */
[----:B------:R-:W4:Y:S04]  /*0810*/  @P3 LDG.E R12, desc[UR12][R6.64+0x8] ;  /* 0x0000080c060c3981 */ /* 0x000f28000c1e1900 */
[----:B------:R-:W5:Y:S01]  /*0820*/  @P4 LDG.E R14, desc[UR12][R6.64+0xc] ;  /* 0x00000c0c060e4981 */ /* 0x000f62000c1e1900 */
[----:B------:R-:W-:Y:S01]  /*0830*/  UIADD3 UR7, UPT, UPT, UR7, 0x4, URZ ;  /* 0x0000000407077890 */ /* 0x000fe2000fffe0ff */
[----:B--2---:R-:W-:-:S04]  /*0840*/  @P1 FADD R3, R3, R8 ;  /* 0x0000000803031221 */ /* 0x004fc80000000000 */
[----:B---3--:R-:W-:-:S04]  /*0850*/  @P2 FADD R3, R3, R10 ;  /* 0x0000000a03032221 */ /* 0x008fc80000000000 */
[----:B----4-:R-:W-:-:S04]  /*0860*/  @P3 FADD R3, R3, R12 ;  /* 0x0000000c03033221 */ /* 0x010fc80000000000 */
[----:B-----5:R-:W-:-:S07]  /*0870*/  @P4 FADD R3, R3, R14 ;  /* 0x0000000e03034221 */ /* 0x020fce0000000000 */
.L_x_188:
[----:B------:R-:W-:Y:S05]  /*0880*/  BRA.U !UP2, `(.L_x_187) ;  /* 0x000000010a847547 */ /* 0x000fea000b800000 */
[----:B------:R-:W0:Y:S01]  /*0890*/  LDCU UR14, c[0x0][0x3a4] ;  /* 0x00007480ff0e77ac */ /* 0x000e220008000800 */
[----:B------:R-:W-:Y:S02]  /*08a0*/  UISETP.NE.AND UP2, UPT, UR11, 0x1, UPT ;  /* 0x000000010b00788c */ /* 0x000fe4000bf45270 */
[----:B0-----:R-:W-:-:S07]  /*08b0*/  ULOP3.LUT UP3, URZ, UR14, 0x1, URZ, 0xc0, !UPT ;  /* 0x000000010eff7892 */ /* 0x001fce000f86c0ff */
[----:B------:R-:W-:Y:S05]  /*08c0*/  BRA.U !UP2, `(.L_x_189) ;  /* 0x000000010a407547 */ /* 0x000fea000b800000 */
[----:B------:R-:W0:Y:S01]  /*08d0*/  LDC.64 R6, c[0x0][0x380] ;  /* 0x0000e000ff067b82 */ /* 0x000e220000000a00 */
[----:B------:R-:W-:-:S05]  /*08e0*/  VIADD R9, R0, UR7 ;  /* 0x0000000700097c36 */ /* 0x000fca0008000000 */
[CC--:B------:R-:W-:Y:S02]  /*08f0*/  ISETP.GT.AND P1, PT, R9.reuse, R5.reuse, PT ;  /* 0x000000050900720c */ /* 0x0c0fe40003f24270 */
[C---:B------:R-:W-:Y:S02]  /*0900*/  IADD3 R8, PT, PT, R9.reuse, 0x1, RZ ;  /* 0x0000000109087810 */ /* 0x040fe40007ffe0ff */
[C---:B------:R-:W-:Y:S02]  /*0910*/  ISETP.GT.AND P1, PT, R9.reuse, RZ, !P1 ;  /* 0x000000ff0900720c */ /* 0x040fe40004f24270 */
[----:B------:R-:W-:Y:S02]  /*0920*/  ISETP.GT.AND P2, PT, R8, R5, PT ;  /* 0x000000050800720c */ /* 0x000fe40003f44270 */
[----:B------:R-:W-:Y:S02]  /*0930*/  PLOP3.LUT P1, PT, P0, P1, PT, 0x80, 0x8 ;  /* 0x000000000008781c */ /* 0x000fe40000723070 */
[----:B------:R-:W-:Y:S01]  /*0940*/  ISETP.LT.U32.AND P2, PT, R9, 0x7fffffff, !P2 ;  /* 0x7fffffff0900780c */ /* 0x000fe20005741070 */
[----:B------:R-:W-:-:S03]  /*0950*/  IMAD.IADD R9, R4, 0x1, R9 ;  /* 0x0000000104097824 */ /* 0x000fc600078e0209 */
[----:B------:R-:W-:Y:S01]  /*0960*/  PLOP3.LUT P2, PT, P0, P2, PT, 0x80, 0x8 ;  /* 0x000000000008781c */ /* 0x000fe20000745070 */
[----:B0-----:R-:W-:-:S06]  /*0970*/  IMAD.WIDE R6, R9, 0x4, R6 ;  /* 0x0000000409067825 */ /* 0x001fcc00078e0206 */
[----:B------:R-:W2:Y:S06]  /*0980*/  @P1 LDG.E R8, desc[UR12][R6.64] ;  /* 0x0000000c06081981 */ /* 0x000eac000c1e1900 */
[----:B------:R-:W3:Y:S01]  /*0990*/  @P2 LDG.E R10, desc[UR12][R6.64+0x4] ;  /* 0x0000040c060a2981 */ /* 0x000ee2000c1e1900 */
[----:B------:R-:W-:Y:S01]  /*09a0*/  UIADD3 UR7, UPT, UPT, UR7, 0x2, URZ ;  /* 0x0000000207077890 */ /* 0x000fe2000fffe0ff */
[----:B--2---:R-:W-:-:S04]  /*09b0*/  @P1 FADD R3, R3, R8 ;  /* 0x0000000803031221 */ /* 0x004fc80000000000 */
[----:B---3--:R-:W-:-:S07]  /*09c0*/  @P2 FADD R3, R3, R10 ;  /* 0x0000000a03032221 */ /* 0x008fce0000000000 */
.L_x_189:
[----:B------:R-:W-:Y:S05]  /*09d0*/  BRA.U !UP3, `(.L_x_187) ;  /* 0x000000010b307547 */ /* 0x000fea000b800000 */
[----:B------:R-:W-:Y:S01]  /*09e0*/  IADD3 R9, PT, PT, R0, UR7, RZ ;  /* 0x0000000700097c10 */ /* 0x000fe2000fffe0ff */
[----:B------:R-:W-:Y:S03]  /*09f0*/  BSSY.RECONVERGENT B0, `(.L_x_187) ;  /* 0x000000a000007945 */ /* 0x000fe60003800200 */
[----:B------:R-:W-:-:S04]  /*0a00*/  ISETP.GT.AND P1, PT, R9, R5, PT ;  /* 0x000000050900720c */ /* 0x000fc80003f24270 */
[----:B------:R-:W-:-:S04]  /*0a10*/  ISETP.GT.AND P1, PT, R9, RZ, !P1 ;  /* 0x000000ff0900720c */ /* 0x000fc80004f24270 */
[----:B------:R-:W-:-:S13]  /*0a20*/  PLOP3.LUT P1, PT, P0, P1, PT, 0x80, 0x8 ;  /* 0x000000000008781c */ /* 0x000fda0000723070 */
[----:B------:R-:W-:Y:S05]  /*0a30*/  @!P1 BRA `(.L_x_190) ;  /* 0x0000000000149947 */ /* 0x000fea0003800000 */
[----:B------:R-:W0:Y:S01]  /*0a40*/  LDC.64 R6, c[0x0][0x380] ;  /* 0x0000e000ff067b82 */ /* 0x000e220000000a00 */
[----:B------:R-:W-:-:S04]  /*0a50*/  IMAD.IADD R9, R4, 0x1, R9 ;  /* 0x0000000104097824 */ /* 0x000fc800078e0209 */
[----:B0-----:R-:W-:-:S06]  /*0a60*/  IMAD.WIDE R6, R9, 0x4, R6 ;  /* 0x0000000409067825 */ /* 0x001fcc00078e0206 */
[----:B------:R-:W2:Y:S02]  /*0a70*/  LDG.E R6, desc[UR12][R6.64] ;  /* 0x0000000c06067981 */ /* 0x000ea4000c1e1900 */
[----:B--2---:R-:W-:-:S07]  /*0a80*/  FADD R3, R3, R6 ;  /* 0x0000000603037221 */ /* 0x004fce0000000000 */
.L_x_190:
[----:B------:R-:W-:Y:S05]  /*0a90*/  BSYNC.RECONVERGENT B0 ;  /* 0x0000000000007941 */ /* 0x000fea0003800200 */
.L_x_187:
[----:B------:R-:W-:Y:S05]  /*0aa0*/  BRA.U UP0, `(.L_x_191) ;  /* 0xfffffff500dc7547 */ /* 0x000fea000b83ffff */
[----:B------:R-:W0:Y:S01]  /*0ab0*/  LDCU UR7, c[0x0][0x3a0] ;  /* 0x00007400ff0777ac */ /* 0x000e220008000800 */
[----:B------:R-:W1:Y:S08]  /*0ac0*/  LDC R9, c[0x0][0x398] ;  /* 0x0000e600ff097b82 */ /* 0x000e700000000800 */
[----:B------:R-:W2:Y:S01]  /*0ad0*/  LDC.64 R6, c[0x0][0x388] ;  /* 0x0000e200ff067b82 */ /* 0x000ea20000000a00 */
[----:B0-----:R-:W-:-:S02]  /*0ae0*/  UIMAD UR6, UR4, UR7, UR5 ;  /* 0x00000007040672a4 */ /* 0x001fc4000f8e0205 */
[----:B------:R-:W-:-:S04]  /*0af0*/  UIADD3 UR5, UPT, UPT, UR5, 0x1, URZ ;  /* 0x0000000105057890 */ /* 0x000fc8000fffe0ff */
[----:B------:R-:W-:Y:S01]  /*0b00*/  UISETP.NE.AND UP0, UPT, UR5, UR7, UPT ;  /* 0x000000070500728c */ /* 0x000fe2000bf05270 */
[----:B-1----:R-:W-:-:S04]  /*0b10*/  IMAD R4, R9, UR6, R2 ;  /* 0x0000000609047c24 */ /* 0x002fc8000f8e0202 */
[----:B------:R-:W-:-:S04]  /*0b20*/  IMAD R5, R4, R5, R0 ;  /* 0x0000000504057224 */ /* 0x000fc800078e0200 */
[----:B--2---:R-:W-:-:S05]  /*0b30*/  IMAD.WIDE R4, R5, 0x4, R6 ;  /* 0x0000000405047825 */ /* 0x004fca00078e0206 */
[----:B------:R0:W-:Y:S01]  /*0b40*/  STG.E desc[UR12][R4.64], R3 ;  /* 0x0000000304007986 */ /* 0x0001e2000c10190c */
[----:B------:R-:W-:Y:S05]  /*0b50*/  BRA.U UP0, `(.L_x_192) ;  /* 0xfffffff5009c7547 */ /* 0x000fea000b83ffff */
[----:B0-----:R-:W0:Y:S01]  /*0b60*/  LDC R3, c[0x0][0x390] ;  /* 0x0000e400ff037b82 */ /* 0x001e220000000800 */
[----:B------:R-:W-:-:S06]  /*0b70*/  UIADD3 UR6, UPT, UPT, UR4, 0x1, URZ ;  /* 0x0000000104067890 */ /* 0x000fcc000fffe0ff */
[----:B0-----:R-:W-:-:S13]  /*0b80*/  ISETP.NE.AND P0, PT, R3, UR6, PT ;  /* 0x0000000603007c0c */ /* 0x001fda000bf05270 */
[----:B------:R-:W-:Y:S05]  /*0b90*/  @!P0 EXIT ;  /* 0x000000000000894d */ /* 0x000fea0003800000 */
[----:B------:R-:W-:Y:S01]  /*0ba0*/  UMOV UR4, UR6 ;  /* 0x0000000600047c82 */ /* 0x000fe20008000000 */
[----:B------:R-:W-:Y:S05]  /*0bb0*/  BRA `(.L_x_193) ;  /* 0xfffffff4007c7947 */ /* 0x000fea000383ffff */
.L_x_184:
[C---:B------:R-:W-:Y:S01]  /*0bc0*/  LOP3.LUT R18, R4.reuse, 0x7, RZ, 0xc0, !PT ;  /* 0x0000000704127812 */ /* 0x040fe200078ec0ff */
[----:B------:R-:W-:Y:S01]  /*0bd0*/  UMOV UR4, URZ ;  /* 0x000000ff00047c82 */ /* 0x000fe20008000000 */
[----:B------:R-:W-:Y:S02]  /*0be0*/  LOP3.LUT R19, R4, 0x3, RZ, 0xc0, !PT ;  /* 0x0000000304137812 */ /* 0x000fe400078ec0ff */
[----:B------:R-:W-:-:S04]  /*0bf0*/  IADD3 R3, PT, PT, R18, -0x1, RZ ;  /* 0xffffffff12037810 */ /* 0x000fc80007ffe0ff */
[----:B------:R-:W-:Y:S02]  /*0c00*/  ISETP.GE.U32.AND P1, PT, R3, 0x3, PT ;  /* 0x000000030300780c */ /* 0x000fe40003f26070 */
[----:B------:R-:W-:-:S11]  /*0c10*/  LOP3.LUT R3, R4, 0x7ffffff8, RZ, 0xc0, !PT ;  /* 0x7ffffff804037812 */ /* 0x000fd600078ec0ff */
.L_x_199:
[----:B0-----:R-:W0:Y:S01]  /*0c20*/  LDC R6, c[0x0][0x3a0] ;  /* 0x0000e800ff067b82 */ /* 0x001e220000000800 */
[----:B-1----:R-:W1:Y:S01]  /*0c30*/  LDCU UR6, c[0x0][0x390] ;  /* 0x00007200ff0677ac */ /* 0x002e620008000800 */
[----:B------:R-:W-:Y:S01]  /*0c40*/  IMAD.MOV.U32 R7, RZ, RZ, RZ ;  /* 0x000000ffff077224 */ /* 0x000fe200078e00ff */
[----:B------:R-:W-:Y:S01]  /*0c50*/  UMOV UR5, UR4 ;  /* 0x0000000400057c82 */ /* 0x000fe20008000000 */
[----:B------:R-:W-:-:S04]  /*0c60*/  UIADD3 UR4, UPT, UPT, UR4, 0x1, URZ ;  /* 0x0000000104047890 */ /* 0x000fc8000fffe0ff */
[----:B-1----:R-:W-:Y:S01]  /*0c70*/  UISETP.NE.AND UP0, UPT, UR4, UR6, UPT ;  /* 0x000000060400728c */ /* 0x002fe2000bf05270 */
[----:B0-----:R-:W-:-:S13]  /*0c80*/  ISETP.GE.U32.AND P0, PT, R6, 0x8, PT ;  /* 0x000000080600780c */ /* 0x001fda0003f06070 */
[----:B--23--:R-:W-:Y:S05]  /*0c90*/  @!P0 BRA `(.L_x_194) ;  /* 0x0000000000a08947 */ /* 0x00cfea0003800000 */
[----:B------:R-:W0:Y:S01]  /*0ca0*/  LDC.64 R4, c[0x0][0x388] ;  /* 0x0000e200ff047b82 */ /* 0x000e220000000a00 */
[----:B------:R-:W-:Y:S01]  /*0cb0*/  HFMA2 R7, -RZ, RZ, 0, 0 ;  /* 0x00000000ff077431 */ /* 0x000fe200000001ff */
[----:B------:R-:W1:Y:S06]  /*0cc0*/  LDCU.64 UR6, c[0x0][0x398] ;  /* 0x00007300ff0677ac */ /* 0x000e6c0008000a00 */
.L_x_195:
[----:B--2---:R-:W-:Y:S01]  /*0cd0*/  IMAD R9, R6, UR5, R7 ;  /* 0x0000000506097c24 */ /* 0x004fe2000f8e0207 */
[----:B------:R-:W-:-:S03]  /*0ce0*/  IADD3 R7, PT, PT, R7, 0x8, RZ ;  /* 0x0000000807077810 */ /* 0x000fc60007ffe0ff */
[----:B-1----:R-:W-:Y:S01]  /*0cf0*/  IMAD R9, R9, UR6, R2 ;  /* 0x0000000609097c24 */ /* 0x002fe2000f8e0202 */
[----:B------:R-:W-:-:S03]  /*0d00*/  ISETP.NE.AND P0, PT, R7, R3, PT ;  /* 0x000000030700720c */ /* 0x000fc60003f05270 */
[C---:B------:R-:W-:Y:S02]  /*0d10*/  VIADD R11, R9.reuse, UR6 ;  /* 0x00000006090b7c36 */ /* 0x040fe40008000000 */
[----:B------:R-:W-:-:S03]  /*0d20*/  IMAD R9, R9, UR7, R0 ;  /* 0x0000000709097c24 */ /* 0x000fc6000f8e0200 */
[C---:B------:R-:W-:Y:S01]  /*0d30*/  IADD3 R13, PT, PT, R11.reuse, UR6, RZ ;  /* 0x000000060b0d7c10 */ /* 0x040fe2000fffe0ff */
[----:B------:R-:W-:Y:S02]  /*0d40*/  IMAD R11, R11, UR7, R0 ;  /* 0x000000070b0b7c24 */ /* 0x000fe4000f8e0200 */
[----:B0-----:R-:W-:-:S04]  /*0d50*/  IMAD.WIDE R8, R9, 0x4, R4 ;  /* 0x0000000409087825 */ /* 0x001fc800078e0204 */
[C---:B------:R-:W-:Y:S01]  /*0d60*/  VIADD R15, R13.reuse, UR6 ;  /* 0x000000060d0f7c36 */ /* 0x040fe20008000000 */
[----:B------:R0:W-:Y:S01]  /*0d70*/  STG.E desc[UR12][R8.64], RZ ;  /* 0x000000ff08007986 */ /* 0x0001e2000c10190c */
[----:B------:R-:W-:Y:S02]  /*0d80*/  IMAD R13, R13, UR7, R0 ;  /* 0x000000070d0d7c24 */ /* 0x000fe4000f8e0200 */
[----:B------:R-:W-:Y:S01]  /*0d90*/  IMAD.WIDE R10, R11, 0x4, R4 ;  /* 0x000000040b0a7825 */ /* 0x000fe200078e0204 */
[----:B------:R-:W-:-:S03]  /*0da0*/  IADD3 R17, PT, PT, R15, UR6, RZ ;  /* 0x000000060f117c10 */ /* 0x000fc6000fffe0ff */
[--C-:B------:R-:W-:Y:S01]  /*0db0*/  IMAD R15, R15, UR7, R0.reuse ;  /* 0x000000070f0f7c24 */ /* 0x100fe2000f8e0200 */
[----:B------:R1:W-:Y:S01]  /*0dc0*/  STG.E desc[UR12][R10.64], RZ ;  /* 0x000000ff0a007986 */ /* 0x0003e2000c10190c */
[C---:B------:R-:W-:Y:S02]  /*0dd0*/  VIADD R21, R17.reuse, UR6 ;  /* 0x0000000611157c36 */ /* 0x040fe40008000000 */
[----:B------:R-:W-:Y:S02]  /*0de0*/  IMAD R17, R17, UR7, R0 ;  /* 0x0000000711117c24 */ /* 0x000fe4000f8e0200 */
[----:B------:R-:W-:Y:S01]  /*0df0*/  IMAD.WIDE R12, R13, 0x4, R4 ;  /* 0x000000040d0c7825 */ /* 0x000fe200078e0204 */
[----:B------:R-:W-:-:S03]  /*0e00*/  IADD3 R23, PT, PT, R21, UR6, RZ ;  /* 0x0000000615177c10 */ /* 0x000fc6000fffe0ff */
[--C-:B------:R-:W-:Y:S01]  /*0e10*/  IMAD R21, R21, UR7, R0.reuse ;  /* 0x0000000715157c24 */ /* 0x100fe2000f8e0200 */
[----:B------:R2:W-:Y:S01]  /*0e20*/  STG.E desc[UR12][R12.64], RZ ;  /* 0x000000ff0c007986 */ /* 0x0005e2000c10190c */
[C---:B------:R-:W-:Y:S02]  /*0e30*/  VIADD R25, R23.reuse, UR6 ;  /* 0x0000000617197c36 */ /* 0x040fe40008000000 */
[----:B------:R-:W-:Y:S02]  /*0e40*/  IMAD R23, R23, UR7, R0 ;  /* 0x0000000717177c24 */ /* 0x000fe4000f8e0200 */
[----:B------:R-:W-:-:S04]  /*0e50*/  IMAD.WIDE R14, R15, 0x4, R4 ;  /* 0x000000040f0e7825 */ /* 0x000fc800078e0204 */
[----:B------:R-:W-:Y:S01]  /*0e60*/  IMAD R25, R25, UR7, R0 ;  /* 0x0000000719197c24 */ /* 0x000fe2000f8e0200 */
[----:B------:R2:W-:Y:S01]  /*0e70*/  STG.E desc[UR12][R14.64], RZ ;  /* 0x000000ff0e007986 */ /* 0x0005e2000c10190c */
[----:B0-----:R-:W-:-:S04]  /*0e80*/  IMAD.WIDE R8, R17, 0x4, R4 ;  /* 0x0000000411087825 */ /* 0x001fc800078e0204 */
[--C-:B------:R-:W-:Y:S01]  /*0e90*/  IMAD.WIDE R16, R21, 0x4, R4.reuse ;  /* 0x0000000415107825 */ /* 0x100fe200078e0204 */
[----:B------:R2:W-:Y:S03]  /*0ea0*/  STG.E desc[UR12][R8.64], RZ ;  /* 0x000000ff08007986 */ /* 0x0005e6000c10190c */
[--C-:B-1----:R-:W-:Y:S01]  /*0eb0*/  IMAD.WIDE R10, R23, 0x4, R4.reuse ;  /* 0x00000004170a7825 */ /* 0x102fe200078e0204 */
[----:B------:R2:W-:Y:S03]  /*0ec0*/  STG.E desc[UR12][R16.64], RZ ;  /* 0x000000ff10007986 */ /* 0x0005e6000c10190c */
[----:B------:R-:W-:Y:S01]  /*0ed0*/  IMAD.WIDE R20, R25, 0x4, R4 ;  /* 0x0000000419147825 */ /* 0x000fe200078e0204 */
[----:B------:R2:W-:Y:S04]  /*0ee0*/  STG.E desc[UR12][R10.64], RZ ;  /* 0x000000ff0a007986 */ /* 0x0005e8000c10190c */
[----:B------:R2:W-:Y:S01]  /*0ef0*/  STG.E desc[UR12][R20.64], RZ ;  /* 0x000000ff14007986 */ /* 0x0005e2000c10190c */
[----:B------:R-:W-:Y:S05]  /*0f00*/  @P0 BRA `(.L_x_195) ;  /* 0xfffffffc00700947 */ /* 0x000fea000383ffff */
[----:B------:R-:W-:-:S07]  /*0f10*/  IMAD.MOV.U32 R7, RZ, RZ, R3 ;  /* 0x000000ffff077224 */ /* 0x000fce00078e0003 */
.L_x_194:
[----:B------:R-:W-:-:S13]  /*0f20*/  ISETP.NE.AND P0, PT, R18, RZ, PT ;  /* 0x000000ff1200720c */ /* 0x000fda0003f05270 */
[----:B------:R-:W-:Y:S05]  /*0f30*/  @!P0 BRA `(.L_x_196) ;  /* 0x0000000000b88947 */ /* 0x000fea0003800000 */
[----:B------:R-:W-:Y:S01]  /*0f40*/  ISETP.NE.AND P0, PT, R19, RZ, PT ;  /* 0x000000ff1300720c */ /* 0x000fe20003f05270 */
[----:B------:R-:W-:-:S12]  /*0f50*/  @!P1 BRA `(.L_x_197) ;  /* 0x0000000000509947 */ /* 0x000fd80003800000 */
[----:B------:R-:W0:Y:S01]  /*0f60*/  LDCU.64 UR6, c[0x0][0x398] ;  /* 0x00007300ff0677ac */ /* 0x000e220008000a00 */
[----:B--2---:R-:W-:Y:S01]  /*0f70*/  IMAD R9, R6, UR5, R7 ;  /* 0x0000000506097c24 */ /* 0x004fe2000f8e0207 */
[----:B------:R-:W1:Y:S01]  /*0f80*/  LDC.64 R4, c[0x0][0x388] ;  /* 0x0000e200ff047b82 */ /* 0x000e620000000a00 */
[----:B------:R-:W-:Y:S02]  /*0f90*/  VIADD R7, R7, 0x4 ;  /* 0x0000000407077836 */ /* 0x000fe40000000000 */
[----:B0-----:R-:W-:-:S05]  /*0fa0*/  IMAD R9, R9, UR6, R2 ;  /* 0x0000000609097c24 */ /* 0x001fca000f8e0202 */
[C---:B------:R-:W-:Y:S01]  /*0fb0*/  IADD3 R11, PT, PT, R9.reuse, UR6, RZ ;  /* 0x00000006090b7c10 */ /* 0x040fe2000fffe0ff */
[----:B------:R-:W-:-:S04]  /*0fc0*/  IMAD R9, R9, UR7, R0 ;  /* 0x0000000709097c24 */ /* 0x000fc8000f8e0200 */
[C---:B------:R-:W-:Y:S02]  /*0fd0*/  VIADD R13, R11.reuse, UR6 ;  /* 0x000000060b0d7c36 */ /* 0x040fe40008000000 */
[----:B------:R-:W-:Y:S02]  /*0fe0*/  IMAD R11, R11, UR7, R0 ;  /* 0x000000070b0b7c24 */ /* 0x000fe4000f8e0200 */
[----:B-1----:R-:W-:Y:S01]  /*0ff0*/  IMAD.WIDE R8, R9, 0x4, R4 ;  /* 0x0000000409087825 */ /* 0x002fe200078e0204 */
[----:B------:R-:W-:-:S03]  /*1000*/  IADD3 R15, PT, PT, R13, UR6, RZ ;  /* 0x000000060d0f7c10 */ /* 0x000fc6000fffe0ff */
[--C-:B------:R-:W-:Y:S01]  /*1010*/  IMAD R13, R13, UR7, R0.reuse ;  /* 0x000000070d0d7c24 */ /* 0x100fe2000f8e0200 */
[----:B------:R0:W-:Y:S01]  /*1020*/  STG.E desc[UR12][R8.64], RZ ;  /* 0x000000ff08007986 */ /* 0x0001e2000c10190c */
[----:B------:R-:W-:Y:S02]  /*1030*/  IMAD R15, R15, UR7, R0 ;  /* 0x000000070f0f7c24 */ /* 0x000fe4000f8e0200 */
[----:B------:R-:W-:-:S04]  /*1040*/  IMAD.WIDE R10, R11, 0x4, R4 ;  /* 0x000000040b0a7825 */ /* 0x000fc800078e0204 */
[--C-:B------:R-:W-:Y:S01]  /*1050*/  IMAD.WIDE R12, R13, 0x4, R4.reuse ;  /* 0x000000040d0c7825 */ /* 0x100fe200078e0204 */
[----:B------:R0:W-:Y:S03]  /*1060*/  STG.E desc[UR12][R10.64], RZ ;  /* 0x000000ff0a007986 */ /* 0x0001e6000c10190c */
[----:B------:R-:W-:Y:S01]  /*1070*/  IMAD.WIDE R4, R15, 0x4, R4 ;  /* 0x000000040f047825 */ /* 0x000fe200078e0204 */
[----:B------:R0:W-:Y:S04]  /*1080*/  STG.E desc[UR12][R12.64], RZ ;  /* 0x000000ff0c007986 */ /* 0x0001e8000c10190c */
[----:B------:R0:W-:Y:S02]  /*1090*/  STG.E desc[UR12][R4.64], RZ ;  /* 0x000000ff04007986 */ /* 0x0001e4000c10190c */
.L_x_197:
[----:B------:R-:W-:Y:S05]  /*10a0*/  @!P0 BRA `(.L_x_196) ;  /* 0x00000000005c8947 */ /* 0x000fea0003800000 */
[----:B------:R-:W-:Y:S02]  /*10b0*/  ISETP.NE.AND P0, PT, R19, 0x1, PT ;  /* 0x000000011300780c */ /* 0x000fe40003f05270 */
[----:B------:R-:W-:-:S11]  /*10c0*/  LOP3.LUT P2, RZ, R6, 0x1, RZ, 0xc0, !PT ;  /* 0x0000000106ff7812 */ /* 0x000fd6000784c0ff */
[----:B------:R-:W-:Y:S05]  /*10d0*/  @!P0 BRA `(.L_x_198) ;  /* 0x0000000000308947 */ /* 0x000fea0003800000 */
[----:B------:R-:W1:Y:S01]  /*10e0*/  LDCU.64 UR6, c[0x0][0x398] ;  /* 0x00007300ff0677ac */ /* 0x000e620008000a00 */
[----:B0-----:R-:W0:Y:S01]  /*10f0*/  LDC.64 R4, c[0x0][0x388] ;  /* 0x0000e200ff047b82 */ /* 0x001e220000000a00 */
[----:B--2---:R-:W-:Y:S02]  /*1100*/  IMAD R9, R6, UR5, R7 ;  /* 0x0000000506097c24 */ /* 0x004fe4000f8e0207 */
[----:B------:R-:W-:Y:S02]  /*1110*/  VIADD R7, R7, 0x2 ;  /* 0x0000000207077836 */ /* 0x000fe40000000000 */
[----:B-1----:R-:W-:-:S05]  /*1120*/  IMAD R9, R9, UR6, R2 ;  /* 0x0000000609097c24 */ /* 0x002fca000f8e0202 */
[C---:B------:R-:W-:Y:S01]  /*1130*/  IADD3 R11, PT, PT, R9.reuse, UR6, RZ ;  /* 0x00000006090b7c10 */ /* 0x040fe2000fffe0ff */
[----:B------:R-:W-:-:S04]  /*1140*/  IMAD R9, R9, UR7, R0 ;  /* 0x0000000709097c24 */ /* 0x000fc8000f8e0200 */
[----:B------:R-:W-:Y:S02]  /*1150*/  IMAD R11, R11, UR7, R0 ;  /* 0x000000070b0b7c24 */ /* 0x000fe4000f8e0200 */
[----:B0-----:R-:W-:-:S04]  /*1160*/  IMAD.WIDE R8, R9, 0x4, R4 ;  /* 0x0000000409087825 */ /* 0x001fc800078e0204 */
[----:B------:R-:W-:Y:S01]  /*1170*/  IMAD.WIDE R4, R11, 0x4, R4 ;  /* 0x000000040b047825 */ /* 0x000fe200078e0204 */
[----:B------:R1:W-:Y:S04]  /*1180*/  STG.E desc[UR12][R8.64], RZ ;  /* 0x000000ff08007986 */ /* 0x0003e8000c10190c */
[----:B------:R1:W-:Y:S02]  /*1190*/  STG.E desc[UR12][R4.64], RZ ;  /* 0x000000ff04007986 */ /* 0x0003e4000c10190c */
.L_x_198:
[----:B------:R-:W-:Y:S05]  /*11a0*/  @!P2 BRA `(.L_x_196) ;  /* 0x00000000001ca947 */ /* 0x000fea0003800000 */
[----:B------:R-:W3:Y:S01]  /*11b0*/  LDCU.64 UR6, c[0x0][0x398] ;  /* 0x00007300ff0677ac */ /* 0x000ee20008000a00 */
[----:B01----:R-:W0:Y:S01]  /*11c0*/  LDC.64 R4, c[0x0][0x388] ;  /* 0x0000e200ff047b82 */ /* 0x003e220000000a00 */
[----:B------:R-:W-:-:S04]  /*11d0*/  IMAD R7, R6, UR5, R7 ;  /* 0x0000000506077c24 */ /* 0x000fc8000f8e0207 */
[----:B---3--:R-:W-:-:S04]  /*11e0*/  IMAD R7, R7, UR6, R2 ;  /* 0x0000000607077c24 */ /* 0x008fc8000f8e0202 */
[----:B------:R-:W-:-:S04]  /*11f0*/  IMAD R7, R7, UR7, R0 ;  /* 0x0000000707077c24 */ /* 0x000fc8000f8e0200 */
[----:B0-----:R-:W-:-:S05]  /*1200*/  IMAD.WIDE R4, R7, 0x4, R4 ;  /* 0x0000000407047825 */ /* 0x001fca00078e0204 */
[----:B------:R3:W-:Y:S02]  /*1210*/  STG.E desc[UR12][R4.64], RZ ;  /* 0x000000ff04007986 */ /* 0x0007e4000c10190c */
.L_x_196:
[----:B------:R-:W-:Y:S05]  /*1220*/  BRA.U UP0, `(.L_x_199) ;  /* 0xfffffff9007c7547 */ /* 0x000fea000b83ffff */
[----:B------:R-:W-:Y:S05]  /*1230*/  EXIT ;  /* 0x000000000000794d */ /* 0x000fea0003800000 */
.L_x_200:
        /* <DEDUP_REMOVED lines=12> */
.L_x_207:


//--------------------- .nv.shared.reserved.0     --------------------------
	.section	.nv.shared.reserved.0,"aw",@nobits
	.weak		__nv_reservedSMEM_offset_0_alias
	.size		__nv_reservedSMEM_offset_0_alias, 0, 64
	.other		__nv_reservedSMEM_offset_0_alias,@"STO_CUDA_RESERVED_SHARED STV_DEFAULT"
__nv_reservedSMEM_offset_0_alias:
	.zero		0
	.zero		64


//--------------------- .nv.constant0._Z13median_kernelPfS_iiii --------------------------
	.section	.nv.constant0._Z13median_kernelPfS_iiii,"a",@progbits
	.sectionflags	@""
	.align	4
.nv.constant0._Z13median_kernelPfS_iiii:
	.zero		928


//--------------------- .nv.constant0._Z11sqrt_kernelPfiiii --------------------------
	.section	.nv.constant0._Z11sqrt_kernelPfiiii,"a",@progbits
	.sectionflags	@""
	.align	4
.nv.constant0._Z11sqrt_kernelPfiiii:
	.zero		920


//--------------------- .nv.constant0._Z20instance_norm_kernelPfiiii --------------------------
	.section	.nv.constant0._Z20instance_norm_kernelPfiiii,"a",@progbits
	.sectionflags	@""
	.align	4
.nv.constant0._Z20instance_norm_kernelPfiiii:
	.zero		920


//--------------------- .nv.constant0._Z14forward_kernelPKfPfiiiiii --------------------------
	.section	.nv.constant0._Z14forward_kernelPKfPfiiiiii,"a",@progbits
	.sectionflags	@""
	.align	4
.nv.constant0._Z14forward_kernelPKfPfiiiiii:
	.zero		936


//--------------------- SYMBOLS --------------------------

	.type		.nv.reservedSmem.offset0,@object
	.size		.nv.reservedSmem.offset0,0x4
